// auto-generated by cutlass_sweep.conv — config: {"arch": "sm_100", "cluster_m": 2, "cluster_n": 1, "conv_kind": "fprop", "dtype": "bf16", "ndim": 3, "tile_k": 32, "tile_m": 128, "tile_n": 64}
#include "cutlass/cutlass.h"
#include "cute/tensor.hpp"
#include "cutlass/kernel_hardware_info.hpp"
#include "cutlass/conv/convolution.h"
#include "cutlass/conv/dispatch_policy.hpp"
#include "cutlass/conv/collective/collective_builder.hpp"
#include "cutlass/conv/kernel/conv_universal.hpp"
#include "cutlass/conv/device/conv_universal_adapter.hpp"
#include "cutlass/epilogue/collective/collective_builder.hpp"

using namespace cute;
using Elem = cutlass::bfloat16_t;
using Acc  = float;
using LayoutAB = cutlass::layout::TensorNDHWC;
using LayoutC  = cutlass::layout::TensorNDHWC;
constexpr auto ConvOp = cutlass::conv::Operator::kFprop;
using TileShape    = Shape<_128, _64, Shape<_32>>;
using ClusterShape = Shape<_2, _1, _1>;

using CollectiveEpilogue = typename cutlass::epilogue::collective::CollectiveBuilder<
    cutlass::arch::Sm100, cutlass::arch::OpClassTensorOp,
    TileShape, ClusterShape,
    cutlass::epilogue::collective::EpilogueTileAuto,
    Acc, Acc,
    Elem, LayoutC, 128 / cutlass::sizeof_bits<Elem>::value,
    Elem, LayoutC, 128 / cutlass::sizeof_bits<Elem>::value,
    cutlass::epilogue::collective::EpilogueScheduleAuto
  >::CollectiveOp;

using CollectiveMainloop = typename cutlass::conv::collective::CollectiveBuilder<
    cutlass::arch::Sm100, cutlass::arch::OpClassTensorOp, ConvOp,
    Elem, LayoutAB, 128 / cutlass::sizeof_bits<Elem>::value,
    Elem, LayoutAB, 128 / cutlass::sizeof_bits<Elem>::value,
    Acc,
    TileShape, ClusterShape,
    cutlass::conv::collective::StageCountAutoCarveout<
        static_cast<int>(sizeof(typename CollectiveEpilogue::SharedStorage))>,
    cutlass::conv::collective::KernelScheduleAuto
  >::CollectiveOp;

using ProblemShape = cutlass::conv::ConvProblemShape<
    ConvOp, CollectiveMainloop::DispatchPolicy::NumSpatialDimensions>;
using ConvKernel = cutlass::conv::kernel::ConvUniversal<
    ProblemShape, CollectiveMainloop, CollectiveEpilogue>;
using Conv = cutlass::conv::device::ConvUniversalAdapter<ConvKernel>;

auto* _anchor = &cutlass::device_kernel<ConvKernel>;


// ===== COMPILED SASS (sm_100a) =====

	.target	sm_100a

	.elftype	@"ET_EXEC"


//--------------------- .note.nv.tkinfo           --------------------------
	.section	.note.nv.tkinfo,"",@"SHT_NOTE"
	.sectionflags	@"SHF_NOTE_NV_TKINFO"
	.tkinfo
        /*0018*/ 	.word	0x00000002
        /*0030*/ 	.string	""
        /*0030*/ 	.string	"ptxas"
        /*0030*/ 	.string	"Cuda compilation tools, release 13.0, V13.0.88"
        /*0030*/ 	.string	"Build cuda_13.0.r13.0/compiler.36424714_0"
        /*0030*/ 	.string	"-arch sm_100a -m 64 "



//--------------------- .note.nv.cuinfo           --------------------------
	.section	.note.nv.cuinfo,"",@"SHT_NOTE"
	.sectionflags	@"SHF_NOTE_NV_CUINFO"
        /*0018*/ 	.short	0x0002
        /*001a*/ 	.short	0x0064
        /*001c*/ 	.short	0x0082
	.zero		2


//--------------------- .nv.info                  --------------------------
	.section	.nv.info,"",@"SHT_CUDA_INFO"
	.align	4


	//----- nvinfo : EIATTR_REGCOUNT
	.align		4
        /*0000*/ 	.byte	0x04, 0x2f
        /*0002*/ 	.short	(.L_19 - .L_18)
	.align		4
.L_18:
        /*0004*/ 	.word	index@(_ZN7cutlass13device_kernelINS_4conv6kernel13ConvUniversalINS1_16ConvProblemShapeILNS1_8OperatorE0ELi3EEENS1_10collective14CollectiveConvINS1_47MainloopSm100TmaUmmaWarpSpecializedImplicitGemmILS5_0ELi35ELi3ELi1ELi2EN4cute5tupleIJNSA_1CILi2EEENSC_ILi1EEESE_EEEEENSB_IJNSC_ILi128EEENSC_ILi64EEENSB_IJNSC_ILi32EEEEEEEEENS_10bfloat16_tESM_NSA_8TiledMMAINSA_8MMA_AtomIJNSA_26SM100_MMA_F16BF16_2x1SM_SSISM_SM_fLi128ELi64ELNSA_4UMMA5MajorE0ELSR_0ELNSQ_7ScaleInE0ELSS_0EEEEEENSA_6LayoutINSB_IJSE_SE_SE_EEENSB_IJNSC_ILi0EEESX_SX_EEEEENSB_IJNSA_10UnderscoreES10_S10_EEEEENS7_6detail27Sm100ImplicitGemmTileTraitsINSA_25SM100_TMA_2SM_LOAD_IM2COLENSA_14ComposedLayoutINSA_7SwizzleILi2ELi4ELi3EEENSA_18smem_ptr_flag_bitsILi16EEENSV_INSB_IJNSC_ILi8EEESJ_EEENSB_IJSJ_SE_EEEEEEEvEENS14_INSA_18SM100_TMA_2SM_LOADES1F_vEEEENS_8epilogue10collective18CollectiveEpilogueINS1K_23Sm100TmaWarpSpecializedILi3ELi2ELi16ELb1ELb0EEEJNSB_IJSI_SI_SK_EEENSB_IJNSV_ISI_SE_EENSV_INSB_IJNSC_ILi16EEESD_EEENSB_IJSE_SJ_EEEEEEEESM_NSB_IJNSB_IJllllEEESE_SX_EEESM_S1X_NS1K_6fusion15FusionCallbacksIS1O_NS1Y_17LinearCombinationISM_fSM_fLNS_15FloatRoundStyleE2EEES1P_S1V_JEEENSA_5SM1004TMEM4LOAD26SM100_TMEM_LOAD_32dp32b16xENSA_20SM90_TMA_LOAD_IM2COLENS16_INS17_ILi1ELi4ELi3EEES1A_NSV_INSB_IJS1B_S1R_EEENSB_IJS1R_SE_EEEEEEENSA_39AutoVectorizingCopyWithAssumedAlignmentILi128EEENSA_21SM90_TMA_STORE_IM2COLES2D_S2F_S2F_EEEvvEEEEvNT_6ParamsE)
        /*0008*/ 	.word	0x00000046


	//----- nvinfo : EIATTR_FRAME_SIZE
	.align		4
.L_19:
        /*000c*/ 	.byte	0x04, 0x11
        /*000e*/ 	.short	(.L_21 - .L_20)
	.align		4
.L_20:
        /*0010*/ 	.word	index@($__internal_2_$__cuda_sm10x_tcgen05_guardrail_trap_unallocated_columns_being_dealloced)
        /*0014*/ 	.word	0x00000008


	//----- nvinfo : EIATTR_FRAME_SIZE
	.align		4
.L_21:
        /*0018*/ 	.byte	0x04, 0x11
        /*001a*/ 	.short	(.L_23 - .L_22)
	.align		4
.L_22:
        /*001c*/ 	.word	index@($__internal_1_$__cuda_sm10x_tcgen05_guardrail_trap_phase_invalid_during_alloc)
        /*0020*/ 	.word	0x00000008


	//----- nvinfo : EIATTR_FRAME_SIZE
	.align		4
.L_23:
        /*0024*/ 	.byte	0x04, 0x11
        /*0026*/ 	.short	(.L_25 - .L_24)
	.align		4
.L_24:
        /*0028*/ 	.word	index@($__internal_0_$__cuda_sm10x_tcgen05_guardrail_trap_col_being_dealloced_not_returned_by_alloc)
        /*002c*/ 	.word	0x00000008


	//----- nvinfo : EIATTR_FRAME_SIZE
	.align		4
.L_25:
        /*0030*/ 	.byte	0x04, 0x11
        /*0032*/ 	.short	(.L_27 - .L_26)
	.align		4
.L_26:
        /*0034*/ 	.word	index@(_ZN7cutlass13device_kernelINS_4conv6kernel13ConvUniversalINS1_16ConvProblemShapeILNS1_8OperatorE0ELi3EEENS1_10collective14CollectiveConvINS1_47MainloopSm100TmaUmmaWarpSpecializedImplicitGemmILS5_0ELi35ELi3ELi1ELi2EN4cute5tupleIJNSA_1CILi2EEENSC_ILi1EEESE_EEEEENSB_IJNSC_ILi128EEENSC_ILi64EEENSB_IJNSC_ILi32EEEEEEEEENS_10bfloat16_tESM_NSA_8TiledMMAINSA_8MMA_AtomIJNSA_26SM100_MMA_F16BF16_2x1SM_SSISM_SM_fLi128ELi64ELNSA_4UMMA5MajorE0ELSR_0ELNSQ_7ScaleInE0ELSS_0EEEEEENSA_6LayoutINSB_IJSE_SE_SE_EEENSB_IJNSC_ILi0EEESX_SX_EEEEENSB_IJNSA_10UnderscoreES10_S10_EEEEENS7_6detail27Sm100ImplicitGemmTileTraitsINSA_25SM100_TMA_2SM_LOAD_IM2COLENSA_14ComposedLayoutINSA_7SwizzleILi2ELi4ELi3EEENSA_18smem_ptr_flag_bitsILi16EEENSV_INSB_IJNSC_ILi8EEESJ_EEENSB_IJSJ_SE_EEEEEEEvEENS14_INSA_18SM100_TMA_2SM_LOADES1F_vEEEENS_8epilogue10collective18CollectiveEpilogueINS1K_23Sm100TmaWarpSpecializedILi3ELi2ELi16ELb1ELb0EEEJNSB_IJSI_SI_SK_EEENSB_IJNSV_ISI_SE_EENSV_INSB_IJNSC_ILi16EEESD_EEENSB_IJSE_SJ_EEEEEEEESM_NSB_IJNSB_IJllllEEESE_SX_EEESM_S1X_NS1K_6fusion15FusionCallbacksIS1O_NS1Y_17LinearCombinationISM_fSM_fLNS_15FloatRoundStyleE2EEES1P_S1V_JEEENSA_5SM1004TMEM4LOAD26SM100_TMEM_LOAD_32dp32b16xENSA_20SM90_TMA_LOAD_IM2COLENS16_INS17_ILi1ELi4ELi3EEES1A_NSV_INSB_IJS1B_S1R_EEENSB_IJS1R_SE_EEEEEEENSA_39AutoVectorizingCopyWithAssumedAlignmentILi128EEENSA_21SM90_TMA_STORE_IM2COLES2D_S2F_S2F_EEEvvEEEEvNT_6ParamsE)
        /*0038*/ 	.word	0x00000008


	//----- nvinfo : EIATTR_MIN_STACK_SIZE
	.align		4
.L_27:
        /*003c*/ 	.byte	0x04, 0x12
        /*003e*/ 	.short	(.L_29 - .L_28)
	.align		4
.L_28:
        /*0040*/ 	.word	index@(_ZN7cutlass13device_kernelINS_4conv6kernel13ConvUniversalINS1_16ConvProblemShapeILNS1_8OperatorE0ELi3EEENS1_10collective14CollectiveConvINS1_47MainloopSm100TmaUmmaWarpSpecializedImplicitGemmILS5_0ELi35ELi3ELi1ELi2EN4cute5tupleIJNSA_1CILi2EEENSC_ILi1EEESE_EEEEENSB_IJNSC_ILi128EEENSC_ILi64EEENSB_IJNSC_ILi32EEEEEEEEENS_10bfloat16_tESM_NSA_8TiledMMAINSA_8MMA_AtomIJNSA_26SM100_MMA_F16BF16_2x1SM_SSISM_SM_fLi128ELi64ELNSA_4UMMA5MajorE0ELSR_0ELNSQ_7ScaleInE0ELSS_0EEEEEENSA_6LayoutINSB_IJSE_SE_SE_EEENSB_IJNSC_ILi0EEESX_SX_EEEEENSB_IJNSA_10UnderscoreES10_S10_EEEEENS7_6detail27Sm100ImplicitGemmTileTraitsINSA_25SM100_TMA_2SM_LOAD_IM2COLENSA_14ComposedLayoutINSA_7SwizzleILi2ELi4ELi3EEENSA_18smem_ptr_flag_bitsILi16EEENSV_INSB_IJNSC_ILi8EEESJ_EEENSB_IJSJ_SE_EEEEEEEvEENS14_INSA_18SM100_TMA_2SM_LOADES1F_vEEEENS_8epilogue10collective18CollectiveEpilogueINS1K_23Sm100TmaWarpSpecializedILi3ELi2ELi16ELb1ELb0EEEJNSB_IJSI_SI_SK_EEENSB_IJNSV_ISI_SE_EENSV_INSB_IJNSC_ILi16EEESD_EEENSB_IJSE_SJ_EEEEEEEESM_NSB_IJNSB_IJllllEEESE_SX_EEESM_S1X_NS1K_6fusion15FusionCallbacksIS1O_NS1Y_17LinearCombinationISM_fSM_fLNS_15FloatRoundStyleE2EEES1P_S1V_JEEENSA_5SM1004TMEM4LOAD26SM100_TMEM_LOAD_32dp32b16xENSA_20SM90_TMA_LOAD_IM2COLENS16_INS17_ILi1ELi4ELi3EEES1A_NSV_INSB_IJS1B_S1R_EEENSB_IJS1R_SE_EEEEEEENSA_39AutoVectorizingCopyWithAssumedAlignmentILi128EEENSA_21SM90_TMA_STORE_IM2COLES2D_S2F_S2F_EEEvvEEEEvNT_6ParamsE)
        /*0044*/ 	.word	0x00000008
.L_29:


//--------------------- .nv.compat                --------------------------
	.section	.nv.compat,"",@"SHT_CUDA_COMPAT_INFO"
	.align	4
        /*0000*/ 	.byte	0x02, 0x09, 0x01, 0x00, 0x02, 0x02, 0x02, 0x00, 0x02, 0x05, 0x05, 0x00, 0x03, 0x07, 0x01, 0x01
        /*0010*/ 	.byte	0x02, 0x03, 0x01, 0x00, 0x02, 0x06, 0x01, 0x00, 0x04, 0x0b, 0x08, 0x00, 0x09, 0x00, 0x00, 0x00
        /*0020*/ 	.byte	0x00, 0x00, 0x00, 0x00


//--------------------- .nv.info._ZN7cutlass13device_kernelINS_4conv6kernel13ConvUniversalINS1_16ConvProblemShapeILNS1_8OperatorE0ELi3EEENS1_10collective14CollectiveConvINS1_47MainloopSm100TmaUmmaWarpSpecializedImplicitGemmILS5_0ELi35ELi3ELi1ELi2EN4cute5tupleIJNSA_1CILi2EEENSC_ILi1EEESE_EEEEENSB_IJNSC_ILi128EEENSC_ILi64EEENSB_IJNSC_ILi32EEEEEEEEENS_10bfloat16_tESM_NSA_8TiledMMAINSA_8MMA_AtomIJNSA_26SM100_MMA_F16BF16_2x1SM_SSISM_SM_fLi128ELi64ELNSA_4UMMA5MajorE0ELSR_0ELNSQ_7ScaleInE0ELSS_0EEEEEENSA_6LayoutINSB_IJSE_SE_SE_EEENSB_IJNSC_ILi0EEESX_SX_EEEEENSB_IJNSA_10UnderscoreES10_S10_EEEEENS7_6detail27Sm100ImplicitGemmTileTraitsINSA_25SM100_TMA_2SM_LOAD_IM2COLENSA_14ComposedLayoutINSA_7SwizzleILi2ELi4ELi3EEENSA_18smem_ptr_flag_bitsILi16EEENSV_INSB_IJNSC_ILi8EEESJ_EEENSB_IJSJ_SE_EEEEEEEvEENS14_INSA_18SM100_TMA_2SM_LOADES1F_vEEEENS_8epilogue10collective18CollectiveEpilogueINS1K_23Sm100TmaWarpSpecializedILi3ELi2ELi16ELb1ELb0EEEJNSB_IJSI_SI_SK_EEENSB_IJNSV_ISI_SE_EENSV_INSB_IJNSC_ILi16EEESD_EEENSB_IJSE_SJ_EEEEEEEESM_NSB_IJNSB_IJllllEEESE_SX_EEESM_S1X_NS1K_6fusion15FusionCallbacksIS1O_NS1Y_17LinearCombinationISM_fSM_fLNS_15FloatRoundStyleE2EEES1P_S1V_JEEENSA_5SM1004TMEM4LOAD26SM100_TMEM_LOAD_32dp32b16xENSA_20SM90_TMA_LOAD_IM2COLENS16_INS17_ILi1ELi4ELi3EEES1A_NSV_INSB_IJS1B_S1R_EEENSB_IJS1R_SE_EEEEEEENSA_39AutoVectorizingCopyWithAssumedAlignmentILi128EEENSA_21SM90_TMA_STORE_IM2COLES2D_S2F_S2F_EEEvvEEEEvNT_6ParamsE --------------------------
	.section	.nv.info._ZN7cutlass13device_kernelINS_4conv6kernel13ConvUniversalINS1_16ConvProblemShapeILNS1_8OperatorE0ELi3EEENS1_10collective14CollectiveConvINS1_47MainloopSm100TmaUmmaWarpSpecializedImplicitGemmILS5_0ELi35ELi3ELi1ELi2EN4cute5tupleIJNSA_1CILi2EEENSC_ILi1EEESE_EEEEENSB_IJNSC_ILi128EEENSC_ILi64EEENSB_IJNSC_ILi32EEEEEEEEENS_10bfloat16_tESM_NSA_8TiledMMAINSA_8MMA_AtomIJNSA_26SM100_MMA_F16BF16_2x1SM_SSISM_SM_fLi128ELi64ELNSA_4UMMA5MajorE0ELSR_0ELNSQ_7ScaleInE0ELSS_0EEEEEENSA_6LayoutINSB_IJSE_SE_SE_EEENSB_IJNSC_ILi0EEESX_SX_EEEEENSB_IJNSA_10UnderscoreES10_S10_EEEEENS7_6detail27Sm100ImplicitGemmTileTraitsINSA_25SM100_TMA_2SM_LOAD_IM2COLENSA_14ComposedLayoutINSA_7SwizzleILi2ELi4ELi3EEENSA_18smem_ptr_flag_bitsILi16EEENSV_INSB_IJNSC_ILi8EEESJ_EEENSB_IJSJ_SE_EEEEEEEvEENS14_INSA_18SM100_TMA_2SM_LOADES1F_vEEEENS_8epilogue10collective18CollectiveEpilogueINS1K_23Sm100TmaWarpSpecializedILi3ELi2ELi16ELb1ELb0EEEJNSB_IJSI_SI_SK_EEENSB_IJNSV_ISI_SE_EENSV_INSB_IJNSC_ILi16EEESD_EEENSB_IJSE_SJ_EEEEEEEESM_NSB_IJNSB_IJllllEEESE_SX_EEESM_S1X_NS1K_6fusion15FusionCallbacksIS1O_NS1Y_17LinearCombinationISM_fSM_fLNS_15FloatRoundStyleE2EEES1P_S1V_JEEENSA_5SM1004TMEM4LOAD26SM100_TMEM_LOAD_32dp32b16xENSA_20SM90_TMA_LOAD_IM2COLENS16_INS17_ILi1ELi4ELi3EEES1A_NSV_INSB_IJS1B_S1R_EEENSB_IJS1R_SE_EEEEEEENSA_39AutoVectorizingCopyWithAssumedAlignmentILi128EEENSA_21SM90_TMA_STORE_IM2COLES2D_S2F_S2F_EEEvvEEEEvNT_6ParamsE,"",@"SHT_CUDA_INFO"
	.sectionflags	@""
	.align	4


	//----- nvinfo : EIATTR_CUDA_API_VERSION
	.align		4
        /*0000*/ 	.byte	0x04, 0x37
        /*0002*/ 	.short	(.L_31 - .L_30)
.L_30:
        /*0004*/ 	.word	0x00000082


	//----- nvinfo : EIATTR_KPARAM_INFO
	.align		4
.L_31:
        /*0008*/ 	.byte	0x04, 0x17
        /*000a*/ 	.short	(.L_33 - .L_32)
.L_32:
        /*000c*/ 	.word	0x00000000
        /*0010*/ 	.short	0x0000
        /*0012*/ 	.short	0x0000
        /*0014*/ 	.byte	0x00, 0xf0, 0x01, 0x24


	//----- nvinfo : EIATTR_AT_ENTRY_FRAGMENTS
	.align		4
.L_33:
        /*0018*/ 	.byte	0x04, 0x4f
        /*001a*/ 	.short	(.L_35 - .L_34)


	//   ....[0]....
.L_34:
        /*001c*/ 	.word	0x00000007


	//----- nvinfo : EIATTR_RESERVED_SMEM_USED
	.align		4
.L_35:
        /*0020*/ 	.byte	0x01, 0x41
	.zero		2


	//----- nvinfo : EIATTR_SPARSE_MMA_MASK
	.align		4
        /*0024*/ 	.byte	0x03, 0x50
        /*0026*/ 	.short	0x0000


	//----- nvinfo : EIATTR_TCGEN05_2CTA_USED
	.align		4
        /*0028*/ 	.byte	0x01, 0x52
	.zero		2


	//----- nvinfo : EIATTR_MAXREG_COUNT
	.align		4
        /*002c*/ 	.byte	0x03, 0x1b
        /*002e*/ 	.short	0x00ff


	//----- nvinfo : EIATTR_NUM_BARRIERS
	.align		4
        /*0030*/ 	.byte	0x02, 0x4c
        /*0032*/ 	.byte	0x07
	.zero		1


	//----- nvinfo : EIATTR_EXTERNS
	.align		4
        /*0034*/ 	.byte	0x04, 0x0f
        /*0036*/ 	.short	(.L_37 - .L_36)


	//   ....[0]....
	.align		4
.L_36:
        /*0038*/ 	.word	index@(__assertfail)


	//----- nvinfo : EIATTR_MERCURY_ISA_VERSION
	.align		4
.L_37:
        /*003c*/ 	.byte	0x03, 0x5f
        /*003e*/ 	.short	0x0101


	//----- nvinfo : EIATTR_INT_WARP_WIDE_INSTR_OFFSETS
	.align		4
        /*0040*/ 	.byte	0x04, 0x31
        /*0042*/ 	.short	(.L_39 - .L_38)


	//   ....[0]....
.L_38:
        /*0044*/ 	.word	0x00001040


	//   ....[1]....
        /*0048*/ 	.word	0x000010f0


	//   ....[2]....
        /*004c*/ 	.word	0x00005a80


	//   ....[3]....
        /*0050*/ 	.word	0x00005aa0


	//   ....[4]....
        /*0054*/ 	.word	0x00005ad0


	//   ....[5]....
        /*0058*/ 	.word	0x000067f0


	//   ....[6]....
        /*005c*/ 	.word	0x00006950


	//   ....[7]....
        /*0060*/ 	.word	0x000069b0


	//   ....[8]....
        /*0064*/ 	.word	0x00006b50


	//   ....[9]....
        /*0068*/ 	.word	0x00006c30


	//   ....[10]....
        /*006c*/ 	.word	0x00006cc0


	//----- nvinfo : EIATTR_COOP_GROUP_MASK_REGIDS
	.align		4
.L_39:
        /*0070*/ 	.byte	0x04, 0x29
        /*0072*/ 	.short	(.L_41 - .L_40)


	//   ....[0]....
.L_40:
        /*0074*/ 	.word	0xffffffff


	//   ....[1]....
        /*0078*/ 	.word	0xffffffff


	//   ....[2]....
        /*007c*/ 	.word	0xffffffff


	//   ....[3]....
        /*0080*/ 	.word	0xffffffff


	//   ....[4]....
        /*0084*/ 	.word	0xffffffff


	//   ....[5]....
        /*0088*/ 	.word	0xffffffff


	//   ....[6]....
        /*008c*/ 	.word	0xffffffff


	//   ....[7]....
        /*0090*/ 	.word	0xffffffff


	//   ....[8]....
        /*0094*/ 	.word	0xffffffff


	//   ....[9]....
        /*0098*/ 	.word	0xffffffff


	//   ....[10]....
        /*009c*/ 	.word	0xffffffff


	//   ....[11]....
        /*00a0*/ 	.word	0xffffffff


	//   ....[12]....
        /*00a4*/ 	.word	0xffffffff


	//----- nvinfo : EIATTR_COOP_GROUP_INSTR_OFFSETS
	.align		4
.L_41:
        /*00a8*/ 	.byte	0x04, 0x28
        /*00aa*/ 	.short	(.L_43 - .L_42)


	//   ....[0]....
.L_42:
        /*00ac*/ 	.word	0x000000d0


	//   ....[1]....
        /*00b0*/ 	.word	0x00000540


	//   ....[2]....
        /*00b4*/ 	.word	0x00000af0


	//   ....[3]....
        /*00b8*/ 	.word	0x00000c70


	//   ....[4]....
        /*00bc*/ 	.word	0x00000d70


	//   ....[5]....
        /*00c0*/ 	.word	0x00000ec0


	//   ....[6]....
        /*00c4*/ 	.word	0x00001160


	//   ....[7]....
        /*00c8*/ 	.word	0x00002a90


	//   ....[8]....
        /*00cc*/ 	.word	0x00004a40


	//   ....[9]....
        /*00d0*/ 	.word	0x00004f10


	//   ....[10]....
        /*00d4*/ 	.word	0x00004f40


	//   ....[11]....
        /*00d8*/ 	.word	0x00005990


	//   ....[12]....
        /*00dc*/ 	.word	0x00005ba0


	//----- nvinfo : EIATTR_VRC_CTA_INIT_COUNT
	.align		4
.L_43:
        /*00e0*/ 	.byte	0x02, 0x4a
        /*00e2*/ 	.byte	0x80
	.zero		1


	//----- nvinfo : EIATTR_SYSCALL_OFFSETS
	.align		4
        /*00e4*/ 	.byte	0x04, 0x46
        /*00e6*/ 	.short	(.L_45 - .L_44)


	//   ....[0]....
.L_44:
        /*00e8*/ 	.word	0x00007920


	//   ....[1]....
        /*00ec*/ 	.word	0x00007a10


	//   ....[2]....
        /*00f0*/ 	.word	0x000083d0


	//   ....[3]....
        /*00f4*/ 	.word	0x00008da0


	//----- nvinfo : EIATTR_MBARRIER_INSTR_OFFSETS
	.align		4
.L_45:
        /*00f8*/ 	.byte	0x04, 0x39
        /*00fa*/ 	.short	(.L_47 - .L_46)


	//   ....[0]....
.L_46:
        /*00fc*/ 	.word	0x00000670
        /*0100*/ 	.word	0x000000ff
        /*0104*/ 	.word	0x00000000
        /*0108*/ 	.short	0x0100
        /*010a*/ 	.byte	0x04
	.zero		1


	//   ....[1]....
        /*010c*/ 	.word	0x00000680
        /*0110*/ 	.word	0x000000ff
        /*0114*/ 	.word	0x00000118
        /*0118*/ 	.short	0x0100
        /*011a*/ 	.byte	0x04
	.zero		1


	//   ....[2]....
        /*011c*/ 	.word	0x00000690
        /*0120*/ 	.word	0x000000ff
        /*0124*/ 	.word	0x00000008
        /*0128*/ 	.short	0x0100
        /*012a*/ 	.byte	0x04
	.zero		1


	//   ....[3]....
        /*012c*/ 	.word	0x000006a0
        /*0130*/ 	.word	0x000000ff
        /*0134*/ 	.word	0x00000120
        /*0138*/ 	.short	0x0100
        /*013a*/ 	.byte	0x04
	.zero		1


	//   ....[4]....
        /*013c*/ 	.word	0x000006b0
        /*0140*/ 	.word	0x000000ff
        /*0144*/ 	.word	0x00000010
        /*0148*/ 	.short	0x0100
        /*014a*/ 	.byte	0x04
	.zero		1


	//   ....[5]....
        /*014c*/ 	.word	0x000006c0
        /*0150*/ 	.word	0x000000ff
        /*0154*/ 	.word	0x00000128
        /*0158*/ 	.short	0x0100
        /*015a*/ 	.byte	0x04
	.zero		1


	//   ....[6]....
        /*015c*/ 	.word	0x000006d0
        /*0160*/ 	.word	0x000000ff
        /*0164*/ 	.word	0x00000018
        /*0168*/ 	.short	0x0100
        /*016a*/ 	.byte	0x04
	.zero		1


	//   ....[7]....
        /*016c*/ 	.word	0x000006e0
        /*0170*/ 	.word	0x000000ff
        /*0174*/ 	.word	0x00000130
        /*0178*/ 	.short	0x0100
        /*017a*/ 	.byte	0x04
	.zero		1


	//   ....[8]....
        /*017c*/ 	.word	0x000006f0
        /*0180*/ 	.word	0x000000ff
        /*0184*/ 	.word	0x00000020
        /*0188*/ 	.short	0x0100
        /*018a*/ 	.byte	0x04
	.zero		1


	//   ....[9]....
        /*018c*/ 	.word	0x00000700
        /*0190*/ 	.word	0x000000ff
        /*0194*/ 	.word	0x00000138
        /*0198*/ 	.short	0x0100
        /*019a*/ 	.byte	0x04
	.zero		1


	//   ....[10]....
        /*019c*/ 	.word	0x00000710
        /*01a0*/ 	.word	0x000000ff
        /*01a4*/ 	.word	0x00000028
        /*01a8*/ 	.short	0x0100
        /*01aa*/ 	.byte	0x04
	.zero		1


	//   ....[11]....
        /*01ac*/ 	.word	0x00000720
        /*01b0*/ 	.word	0x000000ff
        /*01b4*/ 	.word	0x00000140
        /*01b8*/ 	.short	0x0100
        /*01ba*/ 	.byte	0x04
	.zero		1


	//   ....[12]....
        /*01bc*/ 	.word	0x00000730
        /*01c0*/ 	.word	0x000000ff
        /*01c4*/ 	.word	0x00000030
        /*01c8*/ 	.short	0x0100
        /*01ca*/ 	.byte	0x04
	.zero		1


	//   ....[13]....
        /*01cc*/ 	.word	0x00000740
        /*01d0*/ 	.word	0x000000ff
        /*01d4*/ 	.word	0x00000148
        /*01d8*/ 	.short	0x0100
        /*01da*/ 	.byte	0x04
	.zero		1


	//   ....[14]....
        /*01dc*/ 	.word	0x00000750
        /*01e0*/ 	.word	0x000000ff
        /*01e4*/ 	.word	0x00000038
        /*01e8*/ 	.short	0x0100
        /*01ea*/ 	.byte	0x04
	.zero		1


	//   ....[15]....
        /*01ec*/ 	.word	0x00000760
        /*01f0*/ 	.word	0x000000ff
        /*01f4*/ 	.word	0x00000150
        /*01f8*/ 	.short	0x0100
        /*01fa*/ 	.byte	0x04
	.zero		1


	//   ....[16]....
        /*01fc*/ 	.word	0x00000770
        /*0200*/ 	.word	0x000000ff
        /*0204*/ 	.word	0x00000040
        /*0208*/ 	.short	0x0100
        /*020a*/ 	.byte	0x04
	.zero		1


	//   ....[17]....
        /*020c*/ 	.word	0x00000780
        /*0210*/ 	.word	0x000000ff
        /*0214*/ 	.word	0x00000158
        /*0218*/ 	.short	0x0100
        /*021a*/ 	.byte	0x04
	.zero		1


	//   ....[18]....
        /*021c*/ 	.word	0x00000790
        /*0220*/ 	.word	0x000000ff
        /*0224*/ 	.word	0x00000048
        /*0228*/ 	.short	0x0100
        /*022a*/ 	.byte	0x04
	.zero		1


	//   ....[19]....
        /*022c*/ 	.word	0x000007a0
        /*0230*/ 	.word	0x000000ff
        /*0234*/ 	.word	0x00000160
        /*0238*/ 	.short	0x0100
        /*023a*/ 	.byte	0x04
	.zero		1


	//   ....[20]....
        /*023c*/ 	.word	0x000007b0
        /*0240*/ 	.word	0x000000ff
        /*0244*/ 	.word	0x00000050
        /*0248*/ 	.short	0x0100
        /*024a*/ 	.byte	0x04
	.zero		1


	//   ....[21]....
        /*024c*/ 	.word	0x000007c0
        /*0250*/ 	.word	0x000000ff
        /*0254*/ 	.word	0x00000168
        /*0258*/ 	.short	0x0100
        /*025a*/ 	.byte	0x04
	.zero		1


	//   ....[22]....
        /*025c*/ 	.word	0x000007d0
        /*0260*/ 	.word	0x000000ff
        /*0264*/ 	.word	0x00000058
        /*0268*/ 	.short	0x0100
        /*026a*/ 	.byte	0x04
	.zero		1


	//   ....[23]....
        /*026c*/ 	.word	0x000007e0
        /*0270*/ 	.word	0x000000ff
        /*0274*/ 	.word	0x00000170
        /*0278*/ 	.short	0x0100
        /*027a*/ 	.byte	0x04
	.zero		1


	//   ....[24]....
        /*027c*/ 	.word	0x000007f0
        /*0280*/ 	.word	0x000000ff
        /*0284*/ 	.word	0x00000060
        /*0288*/ 	.short	0x0100
        /*028a*/ 	.byte	0x04
	.zero		1


	//   ....[25]....
        /*028c*/ 	.word	0x00000800
        /*0290*/ 	.word	0x000000ff
        /*0294*/ 	.word	0x00000178
        /*0298*/ 	.short	0x0100
        /*029a*/ 	.byte	0x04
	.zero		1


	//   ....[26]....
        /*029c*/ 	.word	0x00000810
        /*02a0*/ 	.word	0x000000ff
        /*02a4*/ 	.word	0x00000068
        /*02a8*/ 	.short	0x0100
        /*02aa*/ 	.byte	0x04
	.zero		1


	//   ....[27]....
        /*02ac*/ 	.word	0x00000820
        /*02b0*/ 	.word	0x000000ff
        /*02b4*/ 	.word	0x00000180
        /*02b8*/ 	.short	0x0100
        /*02ba*/ 	.byte	0x04
	.zero		1


	//   ....[28]....
        /*02bc*/ 	.word	0x00000830
        /*02c0*/ 	.word	0x000000ff
        /*02c4*/ 	.word	0x00000070
        /*02c8*/ 	.short	0x0100
        /*02ca*/ 	.byte	0x04
	.zero		1


	//   ....[29]....
        /*02cc*/ 	.word	0x00000840
        /*02d0*/ 	.word	0x000000ff
        /*02d4*/ 	.word	0x00000188
        /*02d8*/ 	.short	0x0100
        /*02da*/ 	.byte	0x04
	.zero		1


	//   ....[30]....
        /*02dc*/ 	.word	0x00000850
        /*02e0*/ 	.word	0x000000ff
        /*02e4*/ 	.word	0x00000078
        /*02e8*/ 	.short	0x0100
        /*02ea*/ 	.byte	0x04
	.zero		1


	//   ....[31]....
        /*02ec*/ 	.word	0x00000860
        /*02f0*/ 	.word	0x000000ff
        /*02f4*/ 	.word	0x00000190
        /*02f8*/ 	.short	0x0100
        /*02fa*/ 	.byte	0x04
	.zero		1


	//   ....[32]....
        /*02fc*/ 	.word	0x00000870
        /*0300*/ 	.word	0x000000ff
        /*0304*/ 	.word	0x00000080
        /*0308*/ 	.short	0x0100
        /*030a*/ 	.byte	0x04
	.zero		1


	//   ....[33]....
        /*030c*/ 	.word	0x00000880
        /*0310*/ 	.word	0x000000ff
        /*0314*/ 	.word	0x00000198
        /*0318*/ 	.short	0x0100
        /*031a*/ 	.byte	0x04
	.zero		1


	//   ....[34]....
        /*031c*/ 	.word	0x00000890
        /*0320*/ 	.word	0x000000ff
        /*0324*/ 	.word	0x00000088
        /*0328*/ 	.short	0x0100
        /*032a*/ 	.byte	0x04
	.zero		1


	//   ....[35]....
        /*032c*/ 	.word	0x000008a0
        /*0330*/ 	.word	0x000000ff
        /*0334*/ 	.word	0x000001a0
        /*0338*/ 	.short	0x0100
        /*033a*/ 	.byte	0x04
	.zero		1


	//   ....[36]....
        /*033c*/ 	.word	0x000008b0
        /*0340*/ 	.word	0x000000ff
        /*0344*/ 	.word	0x00000090
        /*0348*/ 	.short	0x0100
        /*034a*/ 	.byte	0x04
	.zero		1


	//   ....[37]....
        /*034c*/ 	.word	0x000008c0
        /*0350*/ 	.word	0x000000ff
        /*0354*/ 	.word	0x000001a8
        /*0358*/ 	.short	0x0100
        /*035a*/ 	.byte	0x04
	.zero		1


	//   ....[38]....
        /*035c*/ 	.word	0x000008d0
        /*0360*/ 	.word	0x000000ff
        /*0364*/ 	.word	0x00000098
        /*0368*/ 	.short	0x0100
        /*036a*/ 	.byte	0x04
	.zero		1


	//   ....[39]....
        /*036c*/ 	.word	0x000008e0
        /*0370*/ 	.word	0x000000ff
        /*0374*/ 	.word	0x000001b0
        /*0378*/ 	.short	0x0100
        /*037a*/ 	.byte	0x04
	.zero		1


	//   ....[40]....
        /*037c*/ 	.word	0x000008f0
        /*0380*/ 	.word	0x000000ff
        /*0384*/ 	.word	0x000000a0
        /*0388*/ 	.short	0x0100
        /*038a*/ 	.byte	0x04
	.zero		1


	//   ....[41]....
        /*038c*/ 	.word	0x00000900
        /*0390*/ 	.word	0x000000ff
        /*0394*/ 	.word	0x000001b8
        /*0398*/ 	.short	0x0100
        /*039a*/ 	.byte	0x04
	.zero		1


	//   ....[42]....
        /*039c*/ 	.word	0x00000910
        /*03a0*/ 	.word	0x000000ff
        /*03a4*/ 	.word	0x000000a8
        /*03a8*/ 	.short	0x0100
        /*03aa*/ 	.byte	0x04
	.zero		1


	//   ....[43]....
        /*03ac*/ 	.word	0x00000920
        /*03b0*/ 	.word	0x000000ff
        /*03b4*/ 	.word	0x000001c0
        /*03b8*/ 	.short	0x0100
        /*03ba*/ 	.byte	0x04
	.zero		1


	//   ....[44]....
        /*03bc*/ 	.word	0x00000930
        /*03c0*/ 	.word	0x000000ff
        /*03c4*/ 	.word	0x000000b0
        /*03c8*/ 	.short	0x0100
        /*03ca*/ 	.byte	0x04
	.zero		1


	//   ....[45]....
        /*03cc*/ 	.word	0x00000940
        /*03d0*/ 	.word	0x000000ff
        /*03d4*/ 	.word	0x000001c8
        /*03d8*/ 	.short	0x0100
        /*03da*/ 	.byte	0x04
	.zero		1


	//   ....[46]....
        /*03dc*/ 	.word	0x00000950
        /*03e0*/ 	.word	0x000000ff
        /*03e4*/ 	.word	0x000000b8
        /*03e8*/ 	.short	0x0100
        /*03ea*/ 	.byte	0x04
	.zero		1


	//   ....[47]....
        /*03ec*/ 	.word	0x00000960
        /*03f0*/ 	.word	0x000000ff
        /*03f4*/ 	.word	0x000001d0
        /*03f8*/ 	.short	0x0100
        /*03fa*/ 	.byte	0x04
	.zero		1


	//   ....[48]....
        /*03fc*/ 	.word	0x00000970
        /*0400*/ 	.word	0x000000ff
        /*0404*/ 	.word	0x000000c0
        /*0408*/ 	.short	0x0100
        /*040a*/ 	.byte	0x04
	.zero		1


	//   ....[49]....
        /*040c*/ 	.word	0x00000980
        /*0410*/ 	.word	0x000000ff
        /*0414*/ 	.word	0x000001d8
        /*0418*/ 	.short	0x0100
        /*041a*/ 	.byte	0x04
	.zero		1


	//   ....[50]....
        /*041c*/ 	.word	0x00000990
        /*0420*/ 	.word	0x000000ff
        /*0424*/ 	.word	0x000000c8
        /*0428*/ 	.short	0x0100
        /*042a*/ 	.byte	0x04
	.zero		1


	//   ....[51]....
        /*042c*/ 	.word	0x000009a0
        /*0430*/ 	.word	0x000000ff
        /*0434*/ 	.word	0x000001e0
        /*0438*/ 	.short	0x0100
        /*043a*/ 	.byte	0x04
	.zero		1


	//   ....[52]....
        /*043c*/ 	.word	0x000009b0
        /*0440*/ 	.word	0x000000ff
        /*0444*/ 	.word	0x000000d0
        /*0448*/ 	.short	0x0100
        /*044a*/ 	.byte	0x04
	.zero		1


	//   ....[53]....
        /*044c*/ 	.word	0x000009c0
        /*0450*/ 	.word	0x000000ff
        /*0454*/ 	.word	0x000001e8
        /*0458*/ 	.short	0x0100
        /*045a*/ 	.byte	0x04
	.zero		1


	//   ....[54]....
        /*045c*/ 	.word	0x000009d0
        /*0460*/ 	.word	0x000000ff
        /*0464*/ 	.word	0x000000d8
        /*0468*/ 	.short	0x0100
        /*046a*/ 	.byte	0x04
	.zero		1


	//   ....[55]....
        /*046c*/ 	.word	0x000009e0
        /*0470*/ 	.word	0x000000ff
        /*0474*/ 	.word	0x000001f0
        /*0478*/ 	.short	0x0100
        /*047a*/ 	.byte	0x04
	.zero		1


	//   ....[56]....
        /*047c*/ 	.word	0x000009f0
        /*0480*/ 	.word	0x000000ff
        /*0484*/ 	.word	0x000000e0
        /*0488*/ 	.short	0x0100
        /*048a*/ 	.byte	0x04
	.zero		1


	//   ....[57]....
        /*048c*/ 	.word	0x00000a00
        /*0490*/ 	.word	0x000000ff
        /*0494*/ 	.word	0x000001f8
        /*0498*/ 	.short	0x0100
        /*049a*/ 	.byte	0x04
	.zero		1


	//   ....[58]....
        /*049c*/ 	.word	0x00000a10
        /*04a0*/ 	.word	0x000000ff
        /*04a4*/ 	.word	0x000000e8
        /*04a8*/ 	.short	0x0100
        /*04aa*/ 	.byte	0x04
	.zero		1


	//   ....[59]....
        /*04ac*/ 	.word	0x00000a20
        /*04b0*/ 	.word	0x000000ff
        /*04b4*/ 	.word	0x00000200
        /*04b8*/ 	.short	0x0100
        /*04ba*/ 	.byte	0x04
	.zero		1


	//   ....[60]....
        /*04bc*/ 	.word	0x00000a30
        /*04c0*/ 	.word	0x000000ff
        /*04c4*/ 	.word	0x000000f0
        /*04c8*/ 	.short	0x0100
        /*04ca*/ 	.byte	0x04
	.zero		1


	//   ....[61]....
        /*04cc*/ 	.word	0x00000a40
        /*04d0*/ 	.word	0x000000ff
        /*04d4*/ 	.word	0x00000208
        /*04d8*/ 	.short	0x0100
        /*04da*/ 	.byte	0x04
	.zero		1


	//   ....[62]....
        /*04dc*/ 	.word	0x00000a50
        /*04e0*/ 	.word	0x000000ff
        /*04e4*/ 	.word	0x000000f8
        /*04e8*/ 	.short	0x0100
        /*04ea*/ 	.byte	0x04
	.zero		1


	//   ....[63]....
        /*04ec*/ 	.word	0x00000a60
        /*04f0*/ 	.word	0x000000ff
        /*04f4*/ 	.word	0x00000210
        /*04f8*/ 	.short	0x0100
        /*04fa*/ 	.byte	0x04
	.zero		1


	//   ....[64]....
        /*04fc*/ 	.word	0x00000a70
        /*0500*/ 	.word	0x000000ff
        /*0504*/ 	.word	0x00000100
        /*0508*/ 	.short	0x0100
        /*050a*/ 	.byte	0x04
	.zero		1


	//   ....[65]....
        /*050c*/ 	.word	0x00000a80
        /*0510*/ 	.word	0x000000ff
        /*0514*/ 	.word	0x00000218
        /*0518*/ 	.short	0x0100
        /*051a*/ 	.byte	0x04
	.zero		1


	//   ....[66]....
        /*051c*/ 	.word	0x00000a90
        /*0520*/ 	.word	0x000000ff
        /*0524*/ 	.word	0x00000108
        /*0528*/ 	.short	0x0100
        /*052a*/ 	.byte	0x04
	.zero		1


	//   ....[67]....
        /*052c*/ 	.word	0x00000aa0
        /*0530*/ 	.word	0x000000ff
        /*0534*/ 	.word	0x00000220
        /*0538*/ 	.short	0x0100
        /*053a*/ 	.byte	0x04
	.zero		1


	//   ....[68]....
        /*053c*/ 	.word	0x00000ab0
        /*0540*/ 	.word	0x000000ff
        /*0544*/ 	.word	0x00000110
        /*0548*/ 	.short	0x0100
        /*054a*/ 	.byte	0x04
	.zero		1


	//   ....[69]....
        /*054c*/ 	.word	0x00000ac0
        /*0550*/ 	.word	0x000000ff
        /*0554*/ 	.word	0x00000228
        /*0558*/ 	.short	0x0100
        /*055a*/ 	.byte	0x04
	.zero		1


	//   ....[70]....
        /*055c*/ 	.word	0x00000c00
        /*0560*/ 	.word	0x000000ff
        /*0564*/ 	.word	0x00000230
        /*0568*/ 	.short	0x0100
        /*056a*/ 	.byte	0x04
	.zero		1


	//   ....[71]....
        /*056c*/ 	.word	0x00000c10
        /*0570*/ 	.word	0x000000ff
        /*0574*/ 	.word	0x00000248
        /*0578*/ 	.short	0x0100
        /*057a*/ 	.byte	0x04
	.zero		1


	//   ....[72]....
        /*057c*/ 	.word	0x00000c20
        /*0580*/ 	.word	0x000000ff
        /*0584*/ 	.word	0x00000238
        /*0588*/ 	.short	0x0100
        /*058a*/ 	.byte	0x04
	.zero		1


	//   ....[73]....
        /*058c*/ 	.word	0x00000c30
        /*0590*/ 	.word	0x000000ff
        /*0594*/ 	.word	0x00000250
        /*0598*/ 	.short	0x0100
        /*059a*/ 	.byte	0x04
	.zero		1


	//   ....[74]....
        /*059c*/ 	.word	0x00000c40
        /*05a0*/ 	.word	0x000000ff
        /*05a4*/ 	.word	0x00000240
        /*05a8*/ 	.short	0x0100
        /*05aa*/ 	.byte	0x04
	.zero		1


	//   ....[75]....
        /*05ac*/ 	.word	0x00000c50
        /*05b0*/ 	.word	0x000000ff
        /*05b4*/ 	.word	0x00000258
        /*05b8*/ 	.short	0x0100
        /*05ba*/ 	.byte	0x04
	.zero		1


	//   ....[76]....
        /*05bc*/ 	.word	0x00000d40
        /*05c0*/ 	.word	0x000000ff
        /*05c4*/ 	.word	0x00000260
        /*05c8*/ 	.short	0x0100
        /*05ca*/ 	.byte	0x04
	.zero		1


	//   ....[77]....
        /*05cc*/ 	.word	0x00000d50
        /*05d0*/ 	.word	0x000000ff
        /*05d4*/ 	.word	0x00000268
        /*05d8*/ 	.short	0x0100
        /*05da*/ 	.byte	0x04
	.zero		1


	//   ....[78]....
        /*05dc*/ 	.word	0x00000e90
        /*05e0*/ 	.word	0x000000ff
        /*05e4*/ 	.word	0x00000270
        /*05e8*/ 	.short	0x0100
        /*05ea*/ 	.byte	0x06
	.zero		1


	//   ....[79]....
        /*05ec*/ 	.word	0x00000ea0
        /*05f0*/ 	.word	0x000000ff
        /*05f4*/ 	.word	0x00000278
        /*05f8*/ 	.short	0x0100
        /*05fa*/ 	.byte	0x06
	.zero		1


	//   ....[80]....
        /*05fc*/ 	.word	0x00000fe0
        /*0600*/ 	.word	0x000000ff
        /*0604*/ 	.word	0x00000280
        /*0608*/ 	.short	0x0100
        /*060a*/ 	.byte	0x04
	.zero		1


	//   ....[81]....
        /*060c*/ 	.word	0x00000ff0
        /*0610*/ 	.word	0x000000ff
        /*0614*/ 	.word	0x00000290
        /*0618*/ 	.short	0x0100
        /*061a*/ 	.byte	0x04
	.zero		1


	//   ....[82]....
        /*061c*/ 	.word	0x00001000
        /*0620*/ 	.word	0x000000ff
        /*0624*/ 	.word	0x00000288
        /*0628*/ 	.short	0x0100
        /*062a*/ 	.byte	0x04
	.zero		1


	//   ....[83]....
        /*062c*/ 	.word	0x00001010
        /*0630*/ 	.word	0x000000ff
        /*0634*/ 	.word	0x00000298
        /*0638*/ 	.short	0x0100
        /*063a*/ 	.byte	0x04
	.zero		1


	//   ....[84]....
        /*063c*/ 	.word	0x00001110
        /*0640*/ 	.word	0x000000ff
        /*0644*/ 	.word	0x000002a0
        /*0648*/ 	.short	0x0100
        /*064a*/ 	.byte	0x06
	.zero		1


	//   ....[85]....
        /*064c*/ 	.word	0x00001c70
        /*0650*/ 	.word	0x000000ff
        /*0654*/ 	.word	0x00000118
        /*0658*/ 	.short	0x010a
        /*065a*/ 	.byte	0x04
	.zero		1


	//   ....[86]....
        /*065c*/ 	.word	0x00001fc0
        /*0660*/ 	.word	0x000000ff
        /*0664*/ 	.word	0x00000118
        /*0668*/ 	.short	0x010a
        /*066a*/ 	.byte	0x09
	.zero		1


	//   ....[87]....
        /*066c*/ 	.word	0x00002170
        /*0670*/ 	.word	0x000000ff
        /*0674*/ 	.word	0x00000118
        /*0678*/ 	.short	0x010a
        /*067a*/ 	.byte	0x08
	.zero		1


	//   ....[88]....
        /*067c*/ 	.word	0x000023a0
        /*0680*/ 	.word	0x000000ff
        /*0684*/ 	.word	0x00000268
        /*0688*/ 	.short	0x0101
        /*068a*/ 	.byte	0x1e
	.zero		1


	//   ....[89]....
        /*068c*/ 	.word	0x000023d0
        /*0690*/ 	.word	0x000000ff
        /*0694*/ 	.word	0x00000118
        /*0698*/ 	.short	0x010a
        /*069a*/ 	.byte	0x04
	.zero		1


	//   ....[90]....
        /*069c*/ 	.word	0x000026b0
        /*06a0*/ 	.word	0x000000ff
        /*06a4*/ 	.word	0x00000118
        /*06a8*/ 	.short	0x010a
        /*06aa*/ 	.byte	0x09
	.zero		1


	//   ....[91]....
        /*06ac*/ 	.word	0x00002860
        /*06b0*/ 	.word	0x000000ff
        /*06b4*/ 	.word	0x00000118
        /*06b8*/ 	.short	0x010a
        /*06ba*/ 	.byte	0x08
	.zero		1


	//   ....[92]....
        /*06bc*/ 	.word	0x00002aa0
        /*06c0*/ 	.word	0x000000ff
        /*06c4*/ 	.word	0x00000270
        /*06c8*/ 	.short	0x010a
        /*06ca*/ 	.byte	0x1e
	.zero		1


	//   ....[93]....
        /*06cc*/ 	.word	0x00002b60
        /*06d0*/ 	.word	0x000000ff
        /*06d4*/ 	.word	0x00000000
        /*06d8*/ 	.short	0x0101
        /*06da*/ 	.byte	0x04
	.zero		1


	//   ....[94]....
        /*06dc*/ 	.word	0x00003160
        /*06e0*/ 	.word	0x000000ff
        /*06e4*/ 	.word	0x00000000
        /*06e8*/ 	.short	0x010a
        /*06ea*/ 	.byte	0x04
	.zero		1


	//   ....[95]....
        /*06ec*/ 	.word	0x00003200
        /*06f0*/ 	.word	0x000000ff
        /*06f4*/ 	.word	0x00000000
        /*06f8*/ 	.short	0x010a
        /*06fa*/ 	.byte	0x05
	.zero		1


	//   ....[96]....
        /*06fc*/ 	.word	0x000032a0
        /*0700*/ 	.word	0x000000ff
        /*0704*/ 	.word	0x00000000
        /*0708*/ 	.short	0x010a
        /*070a*/ 	.byte	0x05
	.zero		1


	//   ....[97]....
        /*070c*/ 	.word	0x00003340
        /*0710*/ 	.word	0x000000ff
        /*0714*/ 	.word	0x00000000
        /*0718*/ 	.short	0x010a
        /*071a*/ 	.byte	0x05
	.zero		1


	//   ....[98]....
        /*071c*/ 	.word	0x000033e0
        /*0720*/ 	.word	0x000000ff
        /*0724*/ 	.word	0x00000000
        /*0728*/ 	.short	0x010a
        /*072a*/ 	.byte	0x05
	.zero		1


	//   ....[99]....
        /*072c*/ 	.word	0x00003480
        /*0730*/ 	.word	0x000000ff
        /*0734*/ 	.word	0x00000000
        /*0738*/ 	.short	0x010a
        /*073a*/ 	.byte	0x05
	.zero		1


	//   ....[100]....
        /*073c*/ 	.word	0x00003520
        /*0740*/ 	.word	0x000000ff
        /*0744*/ 	.word	0x00000000
        /*0748*/ 	.short	0x010a
        /*074a*/ 	.byte	0x05
	.zero		1


	//   ....[101]....
        /*074c*/ 	.word	0x000035c0
        /*0750*/ 	.word	0x000000ff
        /*0754*/ 	.word	0x00000000
        /*0758*/ 	.short	0x010a
        /*075a*/ 	.byte	0x05
	.zero		1


	//   ....[102]....
        /*075c*/ 	.word	0x00003660
        /*0760*/ 	.word	0x000000ff
        /*0764*/ 	.word	0x00000000
        /*0768*/ 	.short	0x010a
        /*076a*/ 	.byte	0x05
	.zero		1


	//   ....[103]....
        /*076c*/ 	.word	0x00003700
        /*0770*/ 	.word	0x000000ff
        /*0774*/ 	.word	0x00000000
        /*0778*/ 	.short	0x010a
        /*077a*/ 	.byte	0x05
	.zero		1


	//   ....[104]....
        /*077c*/ 	.word	0x000037a0
        /*0780*/ 	.word	0x000000ff
        /*0784*/ 	.word	0x00000000
        /*0788*/ 	.short	0x010a
        /*078a*/ 	.byte	0x05
	.zero		1


	//   ....[105]....
        /*078c*/ 	.word	0x00003840
        /*0790*/ 	.word	0x000000ff
        /*0794*/ 	.word	0x00000000
        /*0798*/ 	.short	0x010a
        /*079a*/ 	.byte	0x05
	.zero		1


	//   ....[106]....
        /*079c*/ 	.word	0x000038e0
        /*07a0*/ 	.word	0x000000ff
        /*07a4*/ 	.word	0x00000000
        /*07a8*/ 	.short	0x010a
        /*07aa*/ 	.byte	0x05
	.zero		1


	//   ....[107]....
        /*07ac*/ 	.word	0x00003980
        /*07b0*/ 	.word	0x000000ff
        /*07b4*/ 	.word	0x00000000
        /*07b8*/ 	.short	0x010a
        /*07ba*/ 	.byte	0x05
	.zero		1


	//   ....[108]....
        /*07bc*/ 	.word	0x00003a20
        /*07c0*/ 	.word	0x000000ff
        /*07c4*/ 	.word	0x00000000
        /*07c8*/ 	.short	0x010a
        /*07ca*/ 	.byte	0x05
	.zero		1


	//   ....[109]....
        /*07cc*/ 	.word	0x00003ac0
        /*07d0*/ 	.word	0x000000ff
        /*07d4*/ 	.word	0x00000000
        /*07d8*/ 	.short	0x010a
        /*07da*/ 	.byte	0x05
	.zero		1


	//   ....[110]....
        /*07dc*/ 	.word	0x00003b60
        /*07e0*/ 	.word	0x000000ff
        /*07e4*/ 	.word	0x00000000
        /*07e8*/ 	.short	0x010a
        /*07ea*/ 	.byte	0x05
	.zero		1


	//   ....[111]....
        /*07ec*/ 	.word	0x00003c00
        /*07f0*/ 	.word	0x000000ff
        /*07f4*/ 	.word	0x00000000
        /*07f8*/ 	.short	0x010a
        /*07fa*/ 	.byte	0x05
	.zero		1


	//   ....[112]....
        /*07fc*/ 	.word	0x00003ca0
        /*0800*/ 	.word	0x000000ff
        /*0804*/ 	.word	0x00000000
        /*0808*/ 	.short	0x010a
        /*080a*/ 	.byte	0x05
	.zero		1


	//   ....[113]....
        /*080c*/ 	.word	0x00003d40
        /*0810*/ 	.word	0x000000ff
        /*0814*/ 	.word	0x00000000
        /*0818*/ 	.short	0x010a
        /*081a*/ 	.byte	0x05
	.zero		1


	//   ....[114]....
        /*081c*/ 	.word	0x00003de0
        /*0820*/ 	.word	0x000000ff
        /*0824*/ 	.word	0x00000000
        /*0828*/ 	.short	0x010a
        /*082a*/ 	.byte	0x05
	.zero		1


	//   ....[115]....
        /*082c*/ 	.word	0x00003e80
        /*0830*/ 	.word	0x000000ff
        /*0834*/ 	.word	0x00000000
        /*0838*/ 	.short	0x010a
        /*083a*/ 	.byte	0x05
	.zero		1


	//   ....[116]....
        /*083c*/ 	.word	0x00003f20
        /*0840*/ 	.word	0x000000ff
        /*0844*/ 	.word	0x00000000
        /*0848*/ 	.short	0x010a
        /*084a*/ 	.byte	0x05
	.zero		1


	//   ....[117]....
        /*084c*/ 	.word	0x00003fc0
        /*0850*/ 	.word	0x000000ff
        /*0854*/ 	.word	0x00000000
        /*0858*/ 	.short	0x010a
        /*085a*/ 	.byte	0x05
	.zero		1


	//   ....[118]....
        /*085c*/ 	.word	0x00004060
        /*0860*/ 	.word	0x000000ff
        /*0864*/ 	.word	0x00000000
        /*0868*/ 	.short	0x010a
        /*086a*/ 	.byte	0x05
	.zero		1


	//   ....[119]....
        /*086c*/ 	.word	0x00004100
        /*0870*/ 	.word	0x000000ff
        /*0874*/ 	.word	0x00000000
        /*0878*/ 	.short	0x010a
        /*087a*/ 	.byte	0x05
	.zero		1


	//   ....[120]....
        /*087c*/ 	.word	0x000041a0
        /*0880*/ 	.word	0x000000ff
        /*0884*/ 	.word	0x00000000
        /*0888*/ 	.short	0x010a
        /*088a*/ 	.byte	0x05
	.zero		1


	//   ....[121]....
        /*088c*/ 	.word	0x00004240
        /*0890*/ 	.word	0x000000ff
        /*0894*/ 	.word	0x00000000
        /*0898*/ 	.short	0x010a
        /*089a*/ 	.byte	0x05
	.zero		1


	//   ....[122]....
        /*089c*/ 	.word	0x000042e0
        /*08a0*/ 	.word	0x000000ff
        /*08a4*/ 	.word	0x00000000
        /*08a8*/ 	.short	0x010a
        /*08aa*/ 	.byte	0x05
	.zero		1


	//   ....[123]....
        /*08ac*/ 	.word	0x00004380
        /*08b0*/ 	.word	0x000000ff
        /*08b4*/ 	.word	0x00000000
        /*08b8*/ 	.short	0x010a
        /*08ba*/ 	.byte	0x05
	.zero		1


	//   ....[124]....
        /*08bc*/ 	.word	0x00004420
        /*08c0*/ 	.word	0x000000ff
        /*08c4*/ 	.word	0x00000000
        /*08c8*/ 	.short	0x010a
        /*08ca*/ 	.byte	0x05
	.zero		1


	//   ....[125]....
        /*08cc*/ 	.word	0x000044c0
        /*08d0*/ 	.word	0x000000ff
        /*08d4*/ 	.word	0x00000000
        /*08d8*/ 	.short	0x010a
        /*08da*/ 	.byte	0x05
	.zero		1


	//   ....[126]....
        /*08dc*/ 	.word	0x00004560
        /*08e0*/ 	.word	0x000000ff
        /*08e4*/ 	.word	0x00000000
        /*08e8*/ 	.short	0x010a
        /*08ea*/ 	.byte	0x05
	.zero		1


	//   ....[127]....
        /*08ec*/ 	.word	0x00004600
        /*08f0*/ 	.word	0x000000ff
        /*08f4*/ 	.word	0x00000000
        /*08f8*/ 	.short	0x010a
        /*08fa*/ 	.byte	0x05
	.zero		1


	//   ....[128]....
        /*08fc*/ 	.word	0x000046b0
        /*0900*/ 	.word	0x00000000
        /*0904*/ 	.word	0x00000000
        /*0908*/ 	.short	0x010a
        /*090a*/ 	.byte	0xff
	.zero		1


	//   ....[129]....
        /*090c*/ 	.word	0x00004800
        /*0910*/ 	.word	0x000000ff
        /*0914*/ 	.word	0x00000278
        /*0918*/ 	.short	0x010a
        /*091a*/ 	.byte	0x04
	.zero		1


	//   ....[130]....
        /*091c*/ 	.word	0x000048a0
        /*0920*/ 	.word	0x000000ff
        /*0924*/ 	.word	0x00000270
        /*0928*/ 	.short	0x010a
        /*092a*/ 	.byte	0x04
	.zero		1


	//   ....[131]....
        /*092c*/ 	.word	0x00004940
        /*0930*/ 	.word	0x000000ff
        /*0934*/ 	.word	0x00000000
        /*0938*/ 	.short	0x0101
        /*093a*/ 	.byte	0x05
	.zero		1


	//   ....[132]....
        /*093c*/ 	.word	0x00004980
        /*0940*/ 	.word	0x000000ff
        /*0944*/ 	.word	0x00000278
        /*0948*/ 	.short	0x0106
        /*094a*/ 	.byte	0x04
	.zero		1


	//   ....[133]....
        /*094c*/ 	.word	0x000049c0
        /*0950*/ 	.word	0x00000000
        /*0954*/ 	.word	0x00000278
        /*0958*/ 	.short	0x010a
        /*095a*/ 	.byte	0xff
	.zero		1


	//   ....[134]....
        /*095c*/ 	.word	0x00004c10
        /*0960*/ 	.word	0x000000ff
        /*0964*/ 	.word	0x00000008
        /*0968*/ 	.short	0x010a
        /*096a*/ 	.byte	0x05
	.zero		1


	//   ....[135]....
        /*096c*/ 	.word	0x00004c30
        /*0970*/ 	.word	0x000000ff
        /*0974*/ 	.word	0x00000008
        /*0978*/ 	.short	0x010a
        /*097a*/ 	.byte	0x05
	.zero		1


	//   ....[136]....
        /*097c*/ 	.word	0x00004dc0
        /*0980*/ 	.word	0x000000ff
        /*0984*/ 	.word	0x00000008
        /*0988*/ 	.short	0x010a
        /*098a*/ 	.byte	0x05
	.zero		1


	//   ....[137]....
        /*098c*/ 	.word	0x00004de0
        /*0990*/ 	.word	0x000000ff
        /*0994*/ 	.word	0x00000008
        /*0998*/ 	.short	0x010a
        /*099a*/ 	.byte	0x05
	.zero		1


	//   ....[138]....
        /*099c*/ 	.word	0x00004ea0
        /*09a0*/ 	.word	0x000000ff
        /*09a4*/ 	.word	0x00000000
        /*09a8*/ 	.short	0x0101
        /*09aa*/ 	.byte	0x04
	.zero		1


	//   ....[139]....
        /*09ac*/ 	.word	0x00005200
        /*09b0*/ 	.word	0x000000ff
        /*09b4*/ 	.word	0x00000270
        /*09b8*/ 	.short	0x010a
        /*09ba*/ 	.byte	0x11
	.zero		1


	//   ....[140]....
        /*09bc*/ 	.word	0x000052a0
        /*09c0*/ 	.word	0x000000ff
        /*09c4*/ 	.word	0x00000000
        /*09c8*/ 	.short	0x0101
        /*09ca*/ 	.byte	0x17
	.zero		1


	//   ....[141]....
        /*09cc*/ 	.word	0x000052e0
        /*09d0*/ 	.word	0x000000ff
        /*09d4*/ 	.word	0x00000290
        /*09d8*/ 	.short	0x010a
        /*09da*/ 	.byte	0x16
	.zero		1


	//   ....[142]....
        /*09dc*/ 	.word	0x00005390
        /*09e0*/ 	.word	0x000000ff
        /*09e4*/ 	.word	0x00000000
        /*09e8*/ 	.short	0x010a
        /*09ea*/ 	.byte	0x04
	.zero		1


	//   ....[143]....
        /*09ec*/ 	.word	0x000053d0
        /*09f0*/ 	.word	0x000000ff
        /*09f4*/ 	.word	0x00000000
        /*09f8*/ 	.short	0x010a
        /*09fa*/ 	.byte	0x0a
	.zero		1


	//   ....[144]....
        /*09fc*/ 	.word	0x000054f0
        /*0a00*/ 	.word	0x000000ff
        /*0a04*/ 	.word	0x00000000
        /*0a08*/ 	.short	0x010a
        /*0a0a*/ 	.byte	0x04
	.zero		1


	//   ....[145]....
        /*0a0c*/ 	.word	0x00005790
        /*0a10*/ 	.word	0x000000ff
        /*0a14*/ 	.word	0x00000000
        /*0a18*/ 	.short	0x010a
        /*0a1a*/ 	.byte	0x04
	.zero		1


	//   ....[146]....
        /*0a1c*/ 	.word	0x00005830
        /*0a20*/ 	.word	0x00000000
        /*0a24*/ 	.word	0x00000000
        /*0a28*/ 	.short	0x010a
        /*0a2a*/ 	.byte	0xff
	.zero		1


	//   ....[147]....
        /*0a2c*/ 	.word	0x00005870
        /*0a30*/ 	.word	0x00000000
        /*0a34*/ 	.word	0x00000000
        /*0a38*/ 	.short	0x010a
        /*0a3a*/ 	.byte	0xff
	.zero		1


	//   ....[148]....
        /*0a3c*/ 	.word	0x000058e0
        /*0a40*/ 	.word	0x000000ff
        /*0a44*/ 	.word	0x00000000
        /*0a48*/ 	.short	0x0101
        /*0a4a*/ 	.byte	0x04
	.zero		1


	//   ....[149]....
        /*0a4c*/ 	.word	0x00005920
        /*0a50*/ 	.word	0x000000ff
        /*0a54*/ 	.word	0x000002a0
        /*0a58*/ 	.short	0x010a
        /*0a5a*/ 	.byte	0x11
	.zero		1


	//   ....[150]....
        /*0a5c*/ 	.word	0x00005980
        /*0a60*/ 	.word	0x000000ff
        /*0a64*/ 	.word	0x00000000
        /*0a68*/ 	.short	0x0101
        /*0a6a*/ 	.byte	0x04
	.zero		1


	//   ....[151]....
        /*0a6c*/ 	.word	0x00005e80
        /*0a70*/ 	.word	0x000000ff
        /*0a74*/ 	.word	0x00000270
        /*0a78*/ 	.short	0x010a
        /*0a7a*/ 	.byte	0x1b
	.zero		1


	//   ....[152]....
        /*0a7c*/ 	.word	0x00005f20
        /*0a80*/ 	.word	0x000000ff
        /*0a84*/ 	.word	0x00000000
        /*0a88*/ 	.short	0x0101
        /*0a8a*/ 	.byte	0x26
	.zero		1


	//   ....[153]....
        /*0a8c*/ 	.word	0x00006460
        /*0a90*/ 	.word	0x000000ff
        /*0a94*/ 	.word	0x00000268
        /*0a98*/ 	.short	0x010a
        /*0a9a*/ 	.byte	0x1b
	.zero		1


	//   ....[154]....
        /*0a9c*/ 	.word	0x00006650
        /*0aa0*/ 	.word	0x000000ff
        /*0aa4*/ 	.word	0x00000248
        /*0aa8*/ 	.short	0x010a
        /*0aaa*/ 	.byte	0x11
	.zero		1


	//   ....[155]....
        /*0aac*/ 	.word	0x00006a10
        /*0ab0*/ 	.word	0x000000ff
        /*0ab4*/ 	.word	0x00000230
        /*0ab8*/ 	.short	0x010b
        /*0aba*/ 	.byte	0x11
	.zero		1


	//   ....[156]....
        /*0abc*/ 	.word	0x00006a20
        /*0ac0*/ 	.word	0x000000ff
        /*0ac4*/ 	.word	0x00000000
        /*0ac8*/ 	.short	0x0101
        /*0aca*/ 	.byte	0x05
	.zero		1


	//   ....[157]....
        /*0acc*/ 	.word	0x00006a40
        /*0ad0*/ 	.word	0x000000ff
        /*0ad4*/ 	.word	0x00000248
        /*0ad8*/ 	.short	0x010a
        /*0ada*/ 	.byte	0x06
	.zero		1


	//   ....[158]....
        /*0adc*/ 	.word	0x00006ce0
        /*0ae0*/ 	.word	0x000000ff
        /*0ae4*/ 	.word	0x00000230
        /*0ae8*/ 	.short	0x010b
        /*0aea*/ 	.byte	0x06
	.zero		1


	//   ....[159]....
        /*0aec*/ 	.word	0x00006d10
        /*0af0*/ 	.word	0x000000ff
        /*0af4*/ 	.word	0x00000000
        /*0af8*/ 	.short	0x0101
        /*0afa*/ 	.byte	0x04
	.zero		1


	//   ....[160]....
        /*0afc*/ 	.word	0x00006d60
        /*0b00*/ 	.word	0x000000ff
        /*0b04*/ 	.word	0x00000000
        /*0b08*/ 	.short	0x010a
        /*0b0a*/ 	.byte	0x04
	.zero		1


	//   ....[161]....
        /*0b0c*/ 	.word	0x00006df0
        /*0b10*/ 	.word	0x000000ff
        /*0b14*/ 	.word	0x00000000
        /*0b18*/ 	.short	0x010a
        /*0b1a*/ 	.byte	0x05
	.zero		1


	//   ....[162]....
        /*0b1c*/ 	.word	0x00006e90
        /*0b20*/ 	.word	0x00000000
        /*0b24*/ 	.word	0x00000000
        /*0b28*/ 	.short	0x010a
        /*0b2a*/ 	.byte	0xff
	.zero		1


	//   ....[163]....
        /*0b2c*/ 	.word	0x000071c0
        /*0b30*/ 	.word	0x000000ff
        /*0b34*/ 	.word	0x00000270
        /*0b38*/ 	.short	0x010a
        /*0b3a*/ 	.byte	0x2d
	.zero		1


	//   ....[164]....
        /*0b3c*/ 	.word	0x00007290
        /*0b40*/ 	.word	0x000000ff
        /*0b44*/ 	.word	0x00000000
        /*0b48*/ 	.short	0x0101
        /*0b4a*/ 	.byte	0x04
	.zero		1


	//   ....[165]....
        /*0b4c*/ 	.word	0x00007ec0
        /*0b50*/ 	.word	0x00000000
        /*0b54*/ 	.word	0x00000230
        /*0b58*/ 	.short	0x010a
        /*0b5a*/ 	.byte	0xff
	.zero		1


	//   ....[166]....
        /*0b5c*/ 	.word	0x00007fe0
        /*0b60*/ 	.word	0x0000003a
        /*0b64*/ 	.word	0x00000280
        /*0b68*/ 	.short	0x010a
        /*0b6a*/ 	.byte	0xff
	.zero		1


	//   ....[167]....
        /*0b6c*/ 	.word	0x000081a0
        /*0b70*/ 	.word	0x00000000
        /*0b74*/ 	.word	0x00000230
        /*0b78*/ 	.short	0x010a
        /*0b7a*/ 	.byte	0xff
	.zero		1


	//   ....[168]....
        /*0b7c*/ 	.word	0x000082b0
        /*0b80*/ 	.word	0x0000003a
        /*0b84*/ 	.word	0x00000280
        /*0b88*/ 	.short	0x010a
        /*0b8a*/ 	.byte	0xff
	.zero		1


	//   ....[169]....
        /*0b8c*/ 	.word	0x00008b10
        /*0b90*/ 	.word	0x00000000
        /*0b94*/ 	.word	0x00000000
        /*0b98*/ 	.short	0x0101
        /*0b9a*/ 	.byte	0xff
	.zero		1


	//   ....[170]....
        /*0b9c*/ 	.word	0x00008b20
        /*0ba0*/ 	.word	0x00000003
        /*0ba4*/ 	.word	0x00000230
        /*0ba8*/ 	.short	0x010a
        /*0baa*/ 	.byte	0xff
	.zero		1


	//   ....[171]....
        /*0bac*/ 	.word	0x00008be0
        /*0bb0*/ 	.word	0x00000003
        /*0bb4*/ 	.word	0x00000230
        /*0bb8*/ 	.short	0x010a
        /*0bba*/ 	.byte	0xff
	.zero		1


	//   ....[172]....
        /*0bbc*/ 	.word	0x00008f40
        /*0bc0*/ 	.word	0x0000003a
        /*0bc4*/ 	.word	0x00000000
        /*0bc8*/ 	.short	0x0101
        /*0bca*/ 	.byte	0xff
	.zero		1


	//   ....[173]....
        /*0bcc*/ 	.word	0x00009530
        /*0bd0*/ 	.word	0x00000000
        /*0bd4*/ 	.word	0x00000000
        /*0bd8*/ 	.short	0x0101
        /*0bda*/ 	.byte	0xff
	.zero		1


	//   ....[174]....
        /*0bdc*/ 	.word	0x000097b0
        /*0be0*/ 	.word	0x000000ff
        /*0be4*/ 	.word	0x00000000
        /*0be8*/ 	.short	0x0101
        /*0bea*/ 	.byte	0x04
	.zero		1


	//   ....[175]....
        /*0bec*/ 	.word	0x000097e0
        /*0bf0*/ 	.word	0x00000000
        /*0bf4*/ 	.word	0x00000118
        /*0bf8*/ 	.short	0x010a
        /*0bfa*/ 	.byte	0xff
	.zero		1


	//   ....[176]....
        /*0bfc*/ 	.word	0x00009840
        /*0c00*/ 	.word	0x00000000
        /*0c04*/ 	.word	0x00000118
        /*0c08*/ 	.short	0x010a
        /*0c0a*/ 	.byte	0xff
	.zero		1


	//   ....[177]....
        /*0c0c*/ 	.word	0x000098a0
        /*0c10*/ 	.word	0x00000000
        /*0c14*/ 	.word	0x00000270
        /*0c18*/ 	.short	0x010a
        /*0c1a*/ 	.byte	0xff
	.zero		1


	//   ....[178]....
        /*0c1c*/ 	.word	0x00009900
        /*0c20*/ 	.word	0x00000000
        /*0c24*/ 	.word	0x00000000
        /*0c28*/ 	.short	0x010a
        /*0c2a*/ 	.byte	0xff
	.zero		1


	//   ....[179]....
        /*0c2c*/ 	.word	0x00009960
        /*0c30*/ 	.word	0x00000000
        /*0c34*/ 	.word	0x00000000
        /*0c38*/ 	.short	0x010a
        /*0c3a*/ 	.byte	0xff
	.zero		1


	//   ....[180]....
        /*0c3c*/ 	.word	0x000099c0
        /*0c40*/ 	.word	0x00000000
        /*0c44*/ 	.word	0x00000000
        /*0c48*/ 	.short	0x010a
        /*0c4a*/ 	.byte	0xff
	.zero		1


	//   ....[181]....
        /*0c4c*/ 	.word	0x00009a20
        /*0c50*/ 	.word	0x00000000
        /*0c54*/ 	.word	0x00000000
        /*0c58*/ 	.short	0x010a
        /*0c5a*/ 	.byte	0xff
	.zero		1


	//   ....[182]....
        /*0c5c*/ 	.word	0x00009a80
        /*0c60*/ 	.word	0x00000000
        /*0c64*/ 	.word	0x00000000
        /*0c68*/ 	.short	0x010a
        /*0c6a*/ 	.byte	0xff
	.zero		1


	//   ....[183]....
        /*0c6c*/ 	.word	0x00009ae0
        /*0c70*/ 	.word	0x00000000
        /*0c74*/ 	.word	0x00000000
        /*0c78*/ 	.short	0x010a
        /*0c7a*/ 	.byte	0xff
	.zero		1


	//   ....[184]....
        /*0c7c*/ 	.word	0x00009b40
        /*0c80*/ 	.word	0x00000000
        /*0c84*/ 	.word	0x00000000
        /*0c88*/ 	.short	0x010a
        /*0c8a*/ 	.byte	0xff
	.zero		1


	//   ....[185]....
        /*0c8c*/ 	.word	0x00009ba0
        /*0c90*/ 	.word	0x00000000
        /*0c94*/ 	.word	0x00000000
        /*0c98*/ 	.short	0x010a
        /*0c9a*/ 	.byte	0xff
	.zero		1


	//   ....[186]....
        /*0c9c*/ 	.word	0x00009c00
        /*0ca0*/ 	.word	0x00000000
        /*0ca4*/ 	.word	0x00000000
        /*0ca8*/ 	.short	0x010a
        /*0caa*/ 	.byte	0xff
	.zero		1


	//   ....[187]....
        /*0cac*/ 	.word	0x00009c60
        /*0cb0*/ 	.word	0x00000000
        /*0cb4*/ 	.word	0x00000000
        /*0cb8*/ 	.short	0x010a
        /*0cba*/ 	.byte	0xff
	.zero		1


	//   ....[188]....
        /*0cbc*/ 	.word	0x00009cc0
        /*0cc0*/ 	.word	0x00000000
        /*0cc4*/ 	.word	0x00000000
        /*0cc8*/ 	.short	0x010a
        /*0cca*/ 	.byte	0xff
	.zero		1


	//   ....[189]....
        /*0ccc*/ 	.word	0x00009d20
        /*0cd0*/ 	.word	0x00000000
        /*0cd4*/ 	.word	0x00000000
        /*0cd8*/ 	.short	0x010a
        /*0cda*/ 	.byte	0xff
	.zero		1


	//   ....[190]....
        /*0cdc*/ 	.word	0x00009d80
        /*0ce0*/ 	.word	0x00000000
        /*0ce4*/ 	.word	0x00000000
        /*0ce8*/ 	.short	0x010a
        /*0cea*/ 	.byte	0xff
	.zero		1


	//   ....[191]....
        /*0cec*/ 	.word	0x00009de0
        /*0cf0*/ 	.word	0x00000000
        /*0cf4*/ 	.word	0x00000000
        /*0cf8*/ 	.short	0x010a
        /*0cfa*/ 	.byte	0xff
	.zero		1


	//   ....[192]....
        /*0cfc*/ 	.word	0x00009e40
        /*0d00*/ 	.word	0x00000000
        /*0d04*/ 	.word	0x00000000
        /*0d08*/ 	.short	0x010a
        /*0d0a*/ 	.byte	0xff
	.zero		1


	//   ....[193]....
        /*0d0c*/ 	.word	0x00009ea0
        /*0d10*/ 	.word	0x00000000
        /*0d14*/ 	.word	0x00000000
        /*0d18*/ 	.short	0x010a
        /*0d1a*/ 	.byte	0xff
	.zero		1


	//   ....[194]....
        /*0d1c*/ 	.word	0x00009f00
        /*0d20*/ 	.word	0x00000000
        /*0d24*/ 	.word	0x00000000
        /*0d28*/ 	.short	0x010a
        /*0d2a*/ 	.byte	0xff
	.zero		1


	//   ....[195]....
        /*0d2c*/ 	.word	0x00009f60
        /*0d30*/ 	.word	0x00000000
        /*0d34*/ 	.word	0x00000000
        /*0d38*/ 	.short	0x010a
        /*0d3a*/ 	.byte	0xff
	.zero		1


	//   ....[196]....
        /*0d3c*/ 	.word	0x00009fc0
        /*0d40*/ 	.word	0x00000000
        /*0d44*/ 	.word	0x00000000
        /*0d48*/ 	.short	0x010a
        /*0d4a*/ 	.byte	0xff
	.zero		1


	//   ....[197]....
        /*0d4c*/ 	.word	0x0000a020
        /*0d50*/ 	.word	0x00000000
        /*0d54*/ 	.word	0x00000000
        /*0d58*/ 	.short	0x010a
        /*0d5a*/ 	.byte	0xff
	.zero		1


	//   ....[198]....
        /*0d5c*/ 	.word	0x0000a080
        /*0d60*/ 	.word	0x00000000
        /*0d64*/ 	.word	0x00000000
        /*0d68*/ 	.short	0x010a
        /*0d6a*/ 	.byte	0xff
	.zero		1


	//   ....[199]....
        /*0d6c*/ 	.word	0x0000a0e0
        /*0d70*/ 	.word	0x00000000
        /*0d74*/ 	.word	0x00000000
        /*0d78*/ 	.short	0x010a
        /*0d7a*/ 	.byte	0xff
	.zero		1


	//   ....[200]....
        /*0d7c*/ 	.word	0x0000a140
        /*0d80*/ 	.word	0x00000000
        /*0d84*/ 	.word	0x00000000
        /*0d88*/ 	.short	0x010a
        /*0d8a*/ 	.byte	0xff
	.zero		1


	//   ....[201]....
        /*0d8c*/ 	.word	0x0000a1a0
        /*0d90*/ 	.word	0x00000000
        /*0d94*/ 	.word	0x00000000
        /*0d98*/ 	.short	0x010a
        /*0d9a*/ 	.byte	0xff
	.zero		1


	//   ....[202]....
        /*0d9c*/ 	.word	0x0000a200
        /*0da0*/ 	.word	0x00000000
        /*0da4*/ 	.word	0x00000000
        /*0da8*/ 	.short	0x010a
        /*0daa*/ 	.byte	0xff
	.zero		1


	//   ....[203]....
        /*0dac*/ 	.word	0x0000a260
        /*0db0*/ 	.word	0x00000000
        /*0db4*/ 	.word	0x00000000
        /*0db8*/ 	.short	0x010a
        /*0dba*/ 	.byte	0xff
	.zero		1


	//   ....[204]....
        /*0dbc*/ 	.word	0x0000a2c0
        /*0dc0*/ 	.word	0x00000000
        /*0dc4*/ 	.word	0x00000000
        /*0dc8*/ 	.short	0x010a
        /*0dca*/ 	.byte	0xff
	.zero		1


	//   ....[205]....
        /*0dcc*/ 	.word	0x0000a320
        /*0dd0*/ 	.word	0x00000000
        /*0dd4*/ 	.word	0x00000000
        /*0dd8*/ 	.short	0x010a
        /*0dda*/ 	.byte	0xff
	.zero		1


	//   ....[206]....
        /*0ddc*/ 	.word	0x0000a380
        /*0de0*/ 	.word	0x00000000
        /*0de4*/ 	.word	0x00000000
        /*0de8*/ 	.short	0x010a
        /*0dea*/ 	.byte	0xff
	.zero		1


	//   ....[207]....
        /*0dec*/ 	.word	0x0000a3e0
        /*0df0*/ 	.word	0x00000000
        /*0df4*/ 	.word	0x00000000
        /*0df8*/ 	.short	0x010a
        /*0dfa*/ 	.byte	0xff
	.zero		1


	//   ....[208]....
        /*0dfc*/ 	.word	0x0000a440
        /*0e00*/ 	.word	0x00000000
        /*0e04*/ 	.word	0x00000000
        /*0e08*/ 	.short	0x010a
        /*0e0a*/ 	.byte	0xff
	.zero		1


	//   ....[209]....
        /*0e0c*/ 	.word	0x0000a4a0
        /*0e10*/ 	.word	0x00000000
        /*0e14*/ 	.word	0x00000000
        /*0e18*/ 	.short	0x010a
        /*0e1a*/ 	.byte	0xff
	.zero		1


	//   ....[210]....
        /*0e1c*/ 	.word	0x0000a500
        /*0e20*/ 	.word	0x00000000
        /*0e24*/ 	.word	0x00000000
        /*0e28*/ 	.short	0x010a
        /*0e2a*/ 	.byte	0xff
	.zero		1


	//   ....[211]....
        /*0e2c*/ 	.word	0x0000a560
        /*0e30*/ 	.word	0x00000000
        /*0e34*/ 	.word	0x00000000
        /*0e38*/ 	.short	0x010a
        /*0e3a*/ 	.byte	0xff
	.zero		1


	//   ....[212]....
        /*0e3c*/ 	.word	0x0000a5c0
        /*0e40*/ 	.word	0x00000004
        /*0e44*/ 	.word	0x00000278
        /*0e48*/ 	.short	0x010a
        /*0e4a*/ 	.byte	0xff
	.zero		1


	//   ....[213]....
        /*0e4c*/ 	.word	0x0000a620
        /*0e50*/ 	.word	0x00000004
        /*0e54*/ 	.word	0x00000270
        /*0e58*/ 	.short	0x010a
        /*0e5a*/ 	.byte	0xff
	.zero		1


	//   ....[214]....
        /*0e5c*/ 	.word	0x0000a680
        /*0e60*/ 	.word	0x00000005
        /*0e64*/ 	.word	0x00000008
        /*0e68*/ 	.short	0x010a
        /*0e6a*/ 	.byte	0xff
	.zero		1


	//   ....[215]....
        /*0e6c*/ 	.word	0x0000a760
        /*0e70*/ 	.word	0x00000003
        /*0e74*/ 	.word	0x00000008
        /*0e78*/ 	.short	0x010a
        /*0e7a*/ 	.byte	0xff
	.zero		1


	//   ....[216]....
        /*0e7c*/ 	.word	0x0000a7c0
        /*0e80*/ 	.word	0x00000004
        /*0e84*/ 	.word	0x00000270
        /*0e88*/ 	.short	0x010a
        /*0e8a*/ 	.byte	0xff
	.zero		1


	//   ....[217]....
        /*0e8c*/ 	.word	0x0000a820
        /*0e90*/ 	.word	0x00000004
        /*0e94*/ 	.word	0x00000290
        /*0e98*/ 	.short	0x010a
        /*0e9a*/ 	.byte	0xff
	.zero		1


	//   ....[218]....
        /*0e9c*/ 	.word	0x0000a880
        /*0ea0*/ 	.word	0x00000004
        /*0ea4*/ 	.word	0x00000000
        /*0ea8*/ 	.short	0x010a
        /*0eaa*/ 	.byte	0xff
	.zero		1


	//   ....[219]....
        /*0eac*/ 	.word	0x0000a8e0
        /*0eb0*/ 	.word	0x00000000
        /*0eb4*/ 	.word	0x00000000
        /*0eb8*/ 	.short	0x010a
        /*0eba*/ 	.byte	0xff
	.zero		1


	//   ....[220]....
        /*0ebc*/ 	.word	0x0000a940
        /*0ec0*/ 	.word	0x00000000
        /*0ec4*/ 	.word	0x000002a0
        /*0ec8*/ 	.short	0x010a
        /*0eca*/ 	.byte	0xff
	.zero		1


	//   ....[221]....
        /*0ecc*/ 	.word	0x0000a9a0
        /*0ed0*/ 	.word	0x00000000
        /*0ed4*/ 	.word	0x00000270
        /*0ed8*/ 	.short	0x010a
        /*0eda*/ 	.byte	0xff
	.zero		1


	//   ....[222]....
        /*0edc*/ 	.word	0x0000aa00
        /*0ee0*/ 	.word	0x00000000
        /*0ee4*/ 	.word	0x00000268
        /*0ee8*/ 	.short	0x010a
        /*0eea*/ 	.byte	0xff
	.zero		1


	//   ....[223]....
        /*0eec*/ 	.word	0x0000aa60
        /*0ef0*/ 	.word	0x00000002
        /*0ef4*/ 	.word	0x00000248
        /*0ef8*/ 	.short	0x010a
        /*0efa*/ 	.byte	0xff
	.zero		1


	//   ....[224]....
        /*0efc*/ 	.word	0x0000aac0
        /*0f00*/ 	.word	0x00000000
        /*0f04*/ 	.word	0x00000248
        /*0f08*/ 	.short	0x010a
        /*0f0a*/ 	.byte	0xff
	.zero		1


	//   ....[225]....
        /*0f0c*/ 	.word	0x0000ab20
        /*0f10*/ 	.word	0x00000000
        /*0f14*/ 	.word	0x00000000
        /*0f18*/ 	.short	0x010a
        /*0f1a*/ 	.byte	0xff
	.zero		1


	//   ....[226]....
        /*0f1c*/ 	.word	0x0000ab80
        /*0f20*/ 	.word	0x00000000
        /*0f24*/ 	.word	0x00000000
        /*0f28*/ 	.short	0x010a
        /*0f2a*/ 	.byte	0xff
	.zero		1


	//   ....[227]....
        /*0f2c*/ 	.word	0x0000abe0
        /*0f30*/ 	.word	0x00000000
        /*0f34*/ 	.word	0x00000270
        /*0f38*/ 	.short	0x010a
        /*0f3a*/ 	.byte	0xff
	.zero		1


	//   ....[228]....
        /*0f3c*/ 	.word	0x0000ac30
        /*0f40*/ 	.word	0x00000000
        /*0f44*/ 	.word	0x00000230
        /*0f48*/ 	.short	0x010a
        /*0f4a*/ 	.byte	0xff
	.zero		1


	//   ....[229]....
        /*0f4c*/ 	.word	0x0000ac80
        /*0f50*/ 	.word	0x0000003a
        /*0f54*/ 	.word	0x00000280
        /*0f58*/ 	.short	0x010a
        /*0f5a*/ 	.byte	0xff
	.zero		1


	//   ....[230]....
        /*0f5c*/ 	.word	0x0000acd0
        /*0f60*/ 	.word	0x00000003
        /*0f64*/ 	.word	0x00000230
        /*0f68*/ 	.short	0x010a
        /*0f6a*/ 	.byte	0xff
	.zero		1


	//----- nvinfo : EIATTR_NUM_MBARRIERS
	.align		4
.L_47:
        /*0f6c*/ 	.byte	0x03, 0x38
        /*0f6e*/ 	.short	0x0055


	//----- nvinfo : EIATTR_EXIT_INSTR_OFFSETS
	.align		4
        /*0f70*/ 	.byte	0x04, 0x1c
        /*0f72*/ 	.short	(.L_49 - .L_48)


	//   ....[0]....
.L_48:
        /*0f74*/ 	.word	0x000046e0


	//   ....[1]....
        /*0f78*/ 	.word	0x00004990


	//   ....[2]....
        /*0f7c*/ 	.word	0x000049f0


	//   ....[3]....
        /*0f80*/ 	.word	0x00005bb0


	//   ....[4]....
        /*0f84*/ 	.word	0x00006ec0


	//   ....[5]....
        /*0f88*/ 	.word	0x00006f00


	//   ....[6]....
        /*0f8c*/ 	.word	0x00009690


	//   ....[7]....
        /*0f90*/ 	.word	0x00009710


	//   ....[8]....
        /*0f94*/ 	.word	0x00009740


	//   ....[9]....
        /*0f98*/ 	.word	0x000097c0


	//----- nvinfo : EIATTR_MAX_THREADS
	.align		4
.L_49:
        /*0f9c*/ 	.byte	0x04, 0x05
        /*0f9e*/ 	.short	(.L_51 - .L_50)
.L_50:
        /*0fa0*/ 	.word	0x00000100
        /*0fa4*/ 	.word	0x00000001
        /*0fa8*/ 	.word	0x00000001


	//----- nvinfo : EIATTR_CRS_STACK_SIZE
	.align		4
.L_51:
        /*0fac*/ 	.byte	0x04, 0x1e
        /*0fae*/ 	.short	(.L_53 - .L_52)
.L_52:
        /*0fb0*/ 	.word	0x00000000


	//----- nvinfo : EIATTR_CBANK_PARAM_SIZE
	.align		4
.L_53:
        /*0fb4*/ 	.byte	0x03, 0x19
        /*0fb6*/ 	.short	0x0900


	//----- nvinfo : EIATTR_PARAM_CBANK
	.align		4
        /*0fb8*/ 	.byte	0x04, 0x0a
        /*0fba*/ 	.short	(.L_55 - .L_54)
	.align		4
.L_54:
        /*0fbc*/ 	.word	index@(.nv.constant0._ZN7cutlass13device_kernelINS_4conv6kernel13ConvUniversalINS1_16ConvProblemShapeILNS1_8OperatorE0ELi3EEENS1_10collective14CollectiveConvINS1_47MainloopSm100TmaUmmaWarpSpecializedImplicitGemmILS5_0ELi35ELi3ELi1ELi2EN4cute5tupleIJNSA_1CILi2EEENSC_ILi1EEESE_EEEEENSB_IJNSC_ILi128EEENSC_ILi64EEENSB_IJNSC_ILi32EEEEEEEEENS_10bfloat16_tESM_NSA_8TiledMMAINSA_8MMA_AtomIJNSA_26SM100_MMA_F16BF16_2x1SM_SSISM_SM_fLi128ELi64ELNSA_4UMMA5MajorE0ELSR_0ELNSQ_7ScaleInE0ELSS_0EEEEEENSA_6LayoutINSB_IJSE_SE_SE_EEENSB_IJNSC_ILi0EEESX_SX_EEEEENSB_IJNSA_10UnderscoreES10_S10_EEEEENS7_6detail27Sm100ImplicitGemmTileTraitsINSA_25SM100_TMA_2SM_LOAD_IM2COLENSA_14ComposedLayoutINSA_7SwizzleILi2ELi4ELi3EEENSA_18smem_ptr_flag_bitsILi16EEENSV_INSB_IJNSC_ILi8EEESJ_EEENSB_IJSJ_SE_EEEEEEEvEENS14_INSA_18SM100_TMA_2SM_LOADES1F_vEEEENS_8epilogue10collective18CollectiveEpilogueINS1K_23Sm100TmaWarpSpecializedILi3ELi2ELi16ELb1ELb0EEEJNSB_IJSI_SI_SK_EEENSB_IJNSV_ISI_SE_EENSV_INSB_IJNSC_ILi16EEESD_EEENSB_IJSE_SJ_EEEEEEEESM_NSB_IJNSB_IJllllEEESE_SX_EEESM_S1X_NS1K_6fusion15FusionCallbacksIS1O_NS1Y_17LinearCombinationISM_fSM_fLNS_15FloatRoundStyleE2EEES1P_S1V_JEEENSA_5SM1004TMEM4LOAD26SM100_TMEM_LOAD_32dp32b16xENSA_20SM90_TMA_LOAD_IM2COLENS16_INS17_ILi1ELi4ELi3EEES1A_NSV_INSB_IJS1B_S1R_EEENSB_IJS1R_SE_EEEEEEENSA_39AutoVectorizingCopyWithAssumedAlignmentILi128EEENSA_21SM90_TMA_STORE_IM2COLES2D_S2F_S2F_EEEvvEEEEvNT_6ParamsE)
        /*0fc0*/ 	.short	0x0380
        /*0fc2*/ 	.short	0x0900


	//----- nvinfo : EIATTR_SW_WAR
	.align		4
.L_55:
        /*0fc4*/ 	.byte	0x04, 0x36
        /*0fc6*/ 	.short	(.L_57 - .L_56)
.L_56:
        /*0fc8*/ 	.word	0x00000008
.L_57:


//--------------------- .nv.callgraph             --------------------------
	.section	.nv.callgraph,"",@"SHT_CUDA_CALLGRAPH"
	.align	4
	.sectionentsize	8
	.align		4
        /*0000*/ 	.word	0x00000000
	.align		4
        /*0004*/ 	.word	0xffffffff
	.align		4
        /*0008*/ 	.word	index@(_ZN7cutlass13device_kernelINS_4conv6kernel13ConvUniversalINS1_16ConvProblemShapeILNS1_8OperatorE0ELi3EEENS1_10collective14CollectiveConvINS1_47MainloopSm100TmaUmmaWarpSpecializedImplicitGemmILS5_0ELi35ELi3ELi1ELi2EN4cute5tupleIJNSA_1CILi2EEENSC_ILi1EEESE_EEEEENSB_IJNSC_ILi128EEENSC_ILi64EEENSB_IJNSC_ILi32EEEEEEEEENS_10bfloat16_tESM_NSA_8TiledMMAINSA_8MMA_AtomIJNSA_26SM100_MMA_F16BF16_2x1SM_SSISM_SM_fLi128ELi64ELNSA_4UMMA5MajorE0ELSR_0ELNSQ_7ScaleInE0ELSS_0EEEEEENSA_6LayoutINSB_IJSE_SE_SE_EEENSB_IJNSC_ILi0EEESX_SX_EEEEENSB_IJNSA_10UnderscoreES10_S10_EEEEENS7_6detail27Sm100ImplicitGemmTileTraitsINSA_25SM100_TMA_2SM_LOAD_IM2COLENSA_14ComposedLayoutINSA_7SwizzleILi2ELi4ELi3EEENSA_18smem_ptr_flag_bitsILi16EEENSV_INSB_IJNSC_ILi8EEESJ_EEENSB_IJSJ_SE_EEEEEEEvEENS14_INSA_18SM100_TMA_2SM_LOADES1F_vEEEENS_8epilogue10collective18CollectiveEpilogueINS1K_23Sm100TmaWarpSpecializedILi3ELi2ELi16ELb1ELb0EEEJNSB_IJSI_SI_SK_EEENSB_IJNSV_ISI_SE_EENSV_INSB_IJNSC_ILi16EEESD_EEENSB_IJSE_SJ_EEEEEEEESM_NSB_IJNSB_IJllllEEESE_SX_EEESM_S1X_NS1K_6fusion15FusionCallbacksIS1O_NS1Y_17LinearCombinationISM_fSM_fLNS_15FloatRoundStyleE2EEES1P_S1V_JEEENSA_5SM1004TMEM4LOAD26SM100_TMEM_LOAD_32dp32b16xENSA_20SM90_TMA_LOAD_IM2COLENS16_INS17_ILi1ELi4ELi3EEES1A_NSV_INSB_IJS1B_S1R_EEENSB_IJS1R_SE_EEEEEEENSA_39AutoVectorizingCopyWithAssumedAlignmentILi128EEENSA_21SM90_TMA_STORE_IM2COLES2D_S2F_S2F_EEEvvEEEEvNT_6ParamsE)
	.align		4
        /*000c*/ 	.word	index@(__assertfail)
	.align		4
        /*0010*/ 	.word	0x00000000
	.align		4
        /*0014*/ 	.word	0xfffffffe
	.align		4
        /*0018*/ 	.word	0x00000000
	.align		4
        /*001c*/ 	.word	0xfffffffd
	.align		4
        /*0020*/ 	.word	0x00000000
	.align		4
        /*0024*/ 	.word	0xfffffffc


//--------------------- .nv.constant4             --------------------------
	.section	.nv.constant4,"a",@progbits
	.align	8
	.align		8
.nv.constant4:
        /*0000*/ 	.dword	__assertfail
	.align		8
        /*0008*/ 	.dword	__unnamed_1
	.align		8
        /*0010*/ 	.dword	__unnamed_2
	.align		8
        /*0018*/ 	.dword	_ZN39_INTERNAL_6b9c6a01_4_k_cu_2cece057_27204cuda3std3__45__cpo5beginE
	.align		8
        /*0020*/ 	.dword	_ZN39_INTERNAL_6b9c6a01_4_k_cu_2cece057_27204cuda3std3__45__cpo3endE
	.align		8
        /*0028*/ 	.dword	_ZN39_INTERNAL_6b9c6a01_4_k_cu_2cece057_27204cuda3std3__45__cpo6cbeginE
	.align		8
        /*0030*/ 	.dword	_ZN39_INTERNAL_6b9c6a01_4_k_cu_2cece057_27204cuda3std3__45__cpo4cendE
	.align		8
        /*0038*/ 	.dword	_ZN39_INTERNAL_6b9c6a01_4_k_cu_2cece057_27204cuda3std3__441_GLOBAL__N__6b9c6a01_4_k_cu_2cece057_27206ignoreE
	.align		8
        /*0040*/ 	.dword	_ZN39_INTERNAL_6b9c6a01_4_k_cu_2cece057_27204cuda3std3__419piecewise_constructE
	.align		8
        /*0048*/ 	.dword	_ZN39_INTERNAL_6b9c6a01_4_k_cu_2cece057_27204cuda3std3__48in_placeE
	.align		8
        /*0050*/ 	.dword	_ZN39_INTERNAL_6b9c6a01_4_k_cu_2cece057_27204cuda3std6ranges3__45__cpo4swapE
	.align		8
        /*0058*/ 	.dword	_ZN39_INTERNAL_6b9c6a01_4_k_cu_2cece057_27204cuda3std6ranges3__45__cpo9iter_moveE
	.align		8
        /*0060*/ 	.dword	_ZN39_INTERNAL_6b9c6a01_4_k_cu_2cece057_27204cute7productE
	.align		8
        /*0068*/ 	.dword	_ZN39_INTERNAL_6b9c6a01_4_k_cu_2cece057_27204cute1_E
	.align		8
        /*0070*/ 	.dword	$str$27
	.align		8
        /*0078*/ 	.dword	$str$28
	.align		8
        /*0080*/ 	.dword	$str$29
	.align		8
        /*0088*/ 	.dword	$str$30


//--------------------- .text._ZN7cutlass13device_kernelINS_4conv6kernel13ConvUniversalINS1_16ConvProblemShapeILNS1_8OperatorE0ELi3EEENS1_10collective14CollectiveConvINS1_47MainloopSm100TmaUmmaWarpSpecializedImplicitGemmILS5_0ELi35ELi3ELi1ELi2EN4cute5tupleIJNSA_1CILi2EEENSC_ILi1EEESE_EEEEENSB_IJNSC_ILi128EEENSC_ILi64EEENSB_IJNSC_ILi32EEEEEEEEENS_10bfloat16_tESM_NSA_8TiledMMAINSA_8MMA_AtomIJNSA_26SM100_MMA_F16BF16_2x1SM_SSISM_SM_fLi128ELi64ELNSA_4UMMA5MajorE0ELSR_0ELNSQ_7ScaleInE0ELSS_0EEEEEENSA_6LayoutINSB_IJSE_SE_SE_EEENSB_IJNSC_ILi0EEESX_SX_EEEEENSB_IJNSA_10UnderscoreES10_S10_EEEEENS7_6detail27Sm100ImplicitGemmTileTraitsINSA_25SM100_TMA_2SM_LOAD_IM2COLENSA_14ComposedLayoutINSA_7SwizzleILi2ELi4ELi3EEENSA_18smem_ptr_flag_bitsILi16EEENSV_INSB_IJNSC_ILi8EEESJ_EEENSB_IJSJ_SE_EEEEEEEvEENS14_INSA_18SM100_TMA_2SM_LOADES1F_vEEEENS_8epilogue10collective18CollectiveEpilogueINS1K_23Sm100TmaWarpSpecializedILi3ELi2ELi16ELb1ELb0EEEJNSB_IJSI_SI_SK_EEENSB_IJNSV_ISI_SE_EENSV_INSB_IJNSC_ILi16EEESD_EEENSB_IJSE_SJ_EEEEEEEESM_NSB_IJNSB_IJllllEEESE_SX_EEESM_S1X_NS1K_6fusion15FusionCallbacksIS1O_NS1Y_17LinearCombinationISM_fSM_fLNS_15FloatRoundStyleE2EEES1P_S1V_JEEENSA_5SM1004TMEM4LOAD26SM100_TMEM_LOAD_32dp32b16xENSA_20SM90_TMA_LOAD_IM2COLENS16_INS17_ILi1ELi4ELi3EEES1A_NSV_INSB_IJS1B_S1R_EEENSB_IJS1R_SE_EEEEEEENSA_39AutoVectorizingCopyWithAssumedAlignmentILi128EEENSA_21SM90_TMA_STORE_IM2COLES2D_S2F_S2F_EEEvvEEEEvNT_6ParamsE --------------------------
	.section	.text._ZN7cutlass13device_kernelINS_4conv6kernel13ConvUniversalINS1_16ConvProblemShapeILNS1_8OperatorE0ELi3EEENS1_10collective14CollectiveConvINS1_47MainloopSm100TmaUmmaWarpSpecializedImplicitGemmILS5_0ELi35ELi3ELi1ELi2EN4cute5tupleIJNSA_1CILi2EEENSC_ILi1EEESE_EEEEENSB_IJNSC_ILi128EEENSC_ILi64EEENSB_IJNSC_ILi32EEEEEEEEENS_10bfloat16_tESM_NSA_8TiledMMAINSA_8MMA_AtomIJNSA_26SM100_MMA_F16BF16_2x1SM_SSISM_SM_fLi128ELi64ELNSA_4UMMA5MajorE0ELSR_0ELNSQ_7ScaleInE0ELSS_0EEEEEENSA_6LayoutINSB_IJSE_SE_SE_EEENSB_IJNSC_ILi0EEESX_SX_EEEEENSB_IJNSA_10UnderscoreES10_S10_EEEEENS7_6detail27Sm100ImplicitGemmTileTraitsINSA_25SM100_TMA_2SM_LOAD_IM2COLENSA_14ComposedLayoutINSA_7SwizzleILi2ELi4ELi3EEENSA_18smem_ptr_flag_bitsILi16EEENSV_INSB_IJNSC_ILi8EEESJ_EEENSB_IJSJ_SE_EEEEEEEvEENS14_INSA_18SM100_TMA_2SM_LOADES1F_vEEEENS_8epilogue10collective18CollectiveEpilogueINS1K_23Sm100TmaWarpSpecializedILi3ELi2ELi16ELb1ELb0EEEJNSB_IJSI_SI_SK_EEENSB_IJNSV_ISI_SE_EENSV_INSB_IJNSC_ILi16EEESD_EEENSB_IJSE_SJ_EEEEEEEESM_NSB_IJNSB_IJllllEEESE_SX_EEESM_S1X_NS1K_6fusion15FusionCallbacksIS1O_NS1Y_17LinearCombinationISM_fSM_fLNS_15FloatRoundStyleE2EEES1P_S1V_JEEENSA_5SM1004TMEM4LOAD26SM100_TMEM_LOAD_32dp32b16xENSA_20SM90_TMA_LOAD_IM2COLENS16_INS17_ILi1ELi4ELi3EEES1A_NSV_INSB_IJS1B_S1R_EEENSB_IJS1R_SE_EEEEEEENSA_39AutoVectorizingCopyWithAssumedAlignmentILi128EEENSA_21SM90_TMA_STORE_IM2COLES2D_S2F_S2F_EEEvvEEEEvNT_6ParamsE,"ax",@progbits
	.align	128
.text._ZN7cutlass13device_kernelINS_4conv6kernel13ConvUniversalINS1_16ConvProblemShapeILNS1_8OperatorE0ELi3EEENS1_10collective14CollectiveConvINS1_47MainloopSm100TmaUmmaWarpSpecializedImplicitGemmILS5_0ELi35ELi3ELi1ELi2EN4cute5tupleIJNSA_1CILi2EEENSC_ILi1EEESE_EEEEENSB_IJNSC_ILi128EEENSC_ILi64EEENSB_IJNSC_ILi32EEEEEEEEENS_10bfloat16_tESM_NSA_8TiledMMAINSA_8MMA_AtomIJNSA_26SM100_MMA_F16BF16_2x1SM_SSISM_SM_fLi128ELi64ELNSA_4UMMA5MajorE0ELSR_0ELNSQ_7ScaleInE0ELSS_0EEEEEENSA_6LayoutINSB_IJSE_SE_SE_EEENSB_IJNSC_ILi0EEESX_SX_EEEEENSB_IJNSA_10UnderscoreES10_S10_EEEEENS7_6detail27Sm100ImplicitGemmTileTraitsINSA_25SM100_TMA_2SM_LOAD_IM2COLENSA_14ComposedLayoutINSA_7SwizzleILi2ELi4ELi3EEENSA_18smem_ptr_flag_bitsILi16EEENSV_INSB_IJNSC_ILi8EEESJ_EEENSB_IJSJ_SE_EEEEEEEvEENS14_INSA_18SM100_TMA_2SM_LOADES1F_vEEEENS_8epilogue10collective18CollectiveEpilogueINS1K_23Sm100TmaWarpSpecializedILi3ELi2ELi16ELb1ELb0EEEJNSB_IJSI_SI_SK_EEENSB_IJNSV_ISI_SE_EENSV_INSB_IJNSC_ILi16EEESD_EEENSB_IJSE_SJ_EEEEEEEESM_NSB_IJNSB_IJllllEEESE_SX_EEESM_S1X_NS1K_6fusion15FusionCallbacksIS1O_NS1Y_17LinearCombinationISM_fSM_fLNS_15FloatRoundStyleE2EEES1P_S1V_JEEENSA_5SM1004TMEM4LOAD26SM100_TMEM_LOAD_32dp32b16xENSA_20SM90_TMA_LOAD_IM2COLENS16_INS17_ILi1ELi4ELi3EEES1A_NSV_INSB_IJS1B_S1R_EEENSB_IJS1R_SE_EEEEEEENSA_39AutoVectorizingCopyWithAssumedAlignmentILi128EEENSA_21SM90_TMA_STORE_IM2COLES2D_S2F_S2F_EEEvvEEEEvNT_6ParamsE:
        .type           _ZN7cutlass13device_kernelINS_4conv6kernel13ConvUniversalINS1_16ConvProblemShapeILNS1_8OperatorE0ELi3EEENS1_10collective14CollectiveConvINS1_47MainloopSm100TmaUmmaWarpSpecializedImplicitGemmILS5_0ELi35ELi3ELi1ELi2EN4cute5tupleIJNSA_1CILi2EEENSC_ILi1EEESE_EEEEENSB_IJNSC_ILi128EEENSC_ILi64EEENSB_IJNSC_ILi32EEEEEEEEENS_10bfloat16_tESM_NSA_8TiledMMAINSA_8MMA_AtomIJNSA_26SM100_MMA_F16BF16_2x1SM_SSISM_SM_fLi128ELi64ELNSA_4UMMA5MajorE0ELSR_0ELNSQ_7ScaleInE0ELSS_0EEEEEENSA_6LayoutINSB_IJSE_SE_SE_EEENSB_IJNSC_ILi0EEESX_SX_EEEEENSB_IJNSA_10UnderscoreES10_S10_EEEEENS7_6detail27Sm100ImplicitGemmTileTraitsINSA_25SM100_TMA_2SM_LOAD_IM2COLENSA_14ComposedLayoutINSA_7SwizzleILi2ELi4ELi3EEENSA_18smem_ptr_flag_bitsILi16EEENSV_INSB_IJNSC_ILi8EEESJ_EEENSB_IJSJ_SE_EEEEEEEvEENS14_INSA_18SM100_TMA_2SM_LOADES1F_vEEEENS_8epilogue10collective18CollectiveEpilogueINS1K_23Sm100TmaWarpSpecializedILi3ELi2ELi16ELb1ELb0EEEJNSB_IJSI_SI_SK_EEENSB_IJNSV_ISI_SE_EENSV_INSB_IJNSC_ILi16EEESD_EEENSB_IJSE_SJ_EEEEEEEESM_NSB_IJNSB_IJllllEEESE_SX_EEESM_S1X_NS1K_6fusion15FusionCallbacksIS1O_NS1Y_17LinearCombinationISM_fSM_fLNS_15FloatRoundStyleE2EEES1P_S1V_JEEENSA_5SM1004TMEM4LOAD26SM100_TMEM_LOAD_32dp32b16xENSA_20SM90_TMA_LOAD_IM2COLENS16_INS17_ILi1ELi4ELi3EEES1A_NSV_INSB_IJS1B_S1R_EEENSB_IJS1R_SE_EEEEEEENSA_39AutoVectorizingCopyWithAssumedAlignmentILi128EEENSA_21SM90_TMA_STORE_IM2COLES2D_S2F_S2F_EEEvvEEEEvNT_6ParamsE,@function
        .size           _ZN7cutlass13device_kernelINS_4conv6kernel13ConvUniversalINS1_16ConvProblemShapeILNS1_8OperatorE0ELi3EEENS1_10collective14CollectiveConvINS1_47MainloopSm100TmaUmmaWarpSpecializedImplicitGemmILS5_0ELi35ELi3ELi1ELi2EN4cute5tupleIJNSA_1CILi2EEENSC_ILi1EEESE_EEEEENSB_IJNSC_ILi128EEENSC_ILi64EEENSB_IJNSC_ILi32EEEEEEEEENS_10bfloat16_tESM_NSA_8TiledMMAINSA_8MMA_AtomIJNSA_26SM100_MMA_F16BF16_2x1SM_SSISM_SM_fLi128ELi64ELNSA_4UMMA5MajorE0ELSR_0ELNSQ_7ScaleInE0ELSS_0EEEEEENSA_6LayoutINSB_IJSE_SE_SE_EEENSB_IJNSC_ILi0EEESX_SX_EEEEENSB_IJNSA_10UnderscoreES10_S10_EEEEENS7_6detail27Sm100ImplicitGemmTileTraitsINSA_25SM100_TMA_2SM_LOAD_IM2COLENSA_14ComposedLayoutINSA_7SwizzleILi2ELi4ELi3EEENSA_18smem_ptr_flag_bitsILi16EEENSV_INSB_IJNSC_ILi8EEESJ_EEENSB_IJSJ_SE_EEEEEEEvEENS14_INSA_18SM100_TMA_2SM_LOADES1F_vEEEENS_8epilogue10collective18CollectiveEpilogueINS1K_23Sm100TmaWarpSpecializedILi3ELi2ELi16ELb1ELb0EEEJNSB_IJSI_SI_SK_EEENSB_IJNSV_ISI_SE_EENSV_INSB_IJNSC_ILi16EEESD_EEENSB_IJSE_SJ_EEEEEEEESM_NSB_IJNSB_IJllllEEESE_SX_EEESM_S1X_NS1K_6fusion15FusionCallbacksIS1O_NS1Y_17LinearCombinationISM_fSM_fLNS_15FloatRoundStyleE2EEES1P_S1V_JEEENSA_5SM1004TMEM4LOAD26SM100_TMEM_LOAD_32dp32b16xENSA_20SM90_TMA_LOAD_IM2COLENS16_INS17_ILi1ELi4ELi3EEES1A_NSV_INSB_IJS1B_S1R_EEENSB_IJS1R_SE_EEEEEEENSA_39AutoVectorizingCopyWithAssumedAlignmentILi128EEENSA_21SM90_TMA_STORE_IM2COLES2D_S2F_S2F_EEEvvEEEEvNT_6ParamsE,(.L_x_259 - _ZN7cutlass13device_kernelINS_4conv6kernel13ConvUniversalINS1_16ConvProblemShapeILNS1_8OperatorE0ELi3EEENS1_10collective14CollectiveConvINS1_47MainloopSm100TmaUmmaWarpSpecializedImplicitGemmILS5_0ELi35ELi3ELi1ELi2EN4cute5tupleIJNSA_1CILi2EEENSC_ILi1EEESE_EEEEENSB_IJNSC_ILi128EEENSC_ILi64EEENSB_IJNSC_ILi32EEEEEEEEENS_10bfloat16_tESM_NSA_8TiledMMAINSA_8MMA_AtomIJNSA_26SM100_MMA_F16BF16_2x1SM_SSISM_SM_fLi128ELi64ELNSA_4UMMA5MajorE0ELSR_0ELNSQ_7ScaleInE0ELSS_0EEEEEENSA_6LayoutINSB_IJSE_SE_SE_EEENSB_IJNSC_ILi0EEESX_SX_EEEEENSB_IJNSA_10UnderscoreES10_S10_EEEEENS7_6detail27Sm100ImplicitGemmTileTraitsINSA_25SM100_TMA_2SM_LOAD_IM2COLENSA_14ComposedLayoutINSA_7SwizzleILi2ELi4ELi3EEENSA_18smem_ptr_flag_bitsILi16EEENSV_INSB_IJNSC_ILi8EEESJ_EEENSB_IJSJ_SE_EEEEEEEvEENS14_INSA_18SM100_TMA_2SM_LOADES1F_vEEEENS_8epilogue10collective18CollectiveEpilogueINS1K_23Sm100TmaWarpSpecializedILi3ELi2ELi16ELb1ELb0EEEJNSB_IJSI_SI_SK_EEENSB_IJNSV_ISI_SE_EENSV_INSB_IJNSC_ILi16EEESD_EEENSB_IJSE_SJ_EEEEEEEESM_NSB_IJNSB_IJllllEEESE_SX_EEESM_S1X_NS1K_6fusion15FusionCallbacksIS1O_NS1Y_17LinearCombinationISM_fSM_fLNS_15FloatRoundStyleE2EEES1P_S1V_JEEENSA_5SM1004TMEM4LOAD26SM100_TMEM_LOAD_32dp32b16xENSA_20SM90_TMA_LOAD_IM2COLENS16_INS17_ILi1ELi4ELi3EEES1A_NSV_INSB_IJS1B_S1R_EEENSB_IJS1R_SE_EEEEEEENSA_39AutoVectorizingCopyWithAssumedAlignmentILi128EEENSA_21SM90_TMA_STORE_IM2COLES2D_S2F_S2F_EEEvvEEEEvNT_6ParamsE)
        .other          _ZN7cutlass13device_kernelINS_4conv6kernel13ConvUniversalINS1_16ConvProblemShapeILNS1_8OperatorE0ELi3EEENS1_10collective14CollectiveConvINS1_47MainloopSm100TmaUmmaWarpSpecializedImplicitGemmILS5_0ELi35ELi3ELi1ELi2EN4cute5tupleIJNSA_1CILi2EEENSC_ILi1EEESE_EEEEENSB_IJNSC_ILi128EEENSC_ILi64EEENSB_IJNSC_ILi32EEEEEEEEENS_10bfloat16_tESM_NSA_8TiledMMAINSA_8MMA_AtomIJNSA_26SM100_MMA_F16BF16_2x1SM_SSISM_SM_fLi128ELi64ELNSA_4UMMA5MajorE0ELSR_0ELNSQ_7ScaleInE0ELSS_0EEEEEENSA_6LayoutINSB_IJSE_SE_SE_EEENSB_IJNSC_ILi0EEESX_SX_EEEEENSB_IJNSA_10UnderscoreES10_S10_EEEEENS7_6detail27Sm100ImplicitGemmTileTraitsINSA_25SM100_TMA_2SM_LOAD_IM2COLENSA_14ComposedLayoutINSA_7SwizzleILi2ELi4ELi3EEENSA_18smem_ptr_flag_bitsILi16EEENSV_INSB_IJNSC_ILi8EEESJ_EEENSB_IJSJ_SE_EEEEEEEvEENS14_INSA_18SM100_TMA_2SM_LOADES1F_vEEEENS_8epilogue10collective18CollectiveEpilogueINS1K_23Sm100TmaWarpSpecializedILi3ELi2ELi16ELb1ELb0EEEJNSB_IJSI_SI_SK_EEENSB_IJNSV_ISI_SE_EENSV_INSB_IJNSC_ILi16EEESD_EEENSB_IJSE_SJ_EEEEEEEESM_NSB_IJNSB_IJllllEEESE_SX_EEESM_S1X_NS1K_6fusion15FusionCallbacksIS1O_NS1Y_17LinearCombinationISM_fSM_fLNS_15FloatRoundStyleE2EEES1P_S1V_JEEENSA_5SM1004TMEM4LOAD26SM100_TMEM_LOAD_32dp32b16xENSA_20SM90_TMA_LOAD_IM2COLENS16_INS17_ILi1ELi4ELi3EEES1A_NSV_INSB_IJS1B_S1R_EEENSB_IJS1R_SE_EEEEEEENSA_39AutoVectorizingCopyWithAssumedAlignmentILi128EEENSA_21SM90_TMA_STORE_IM2COLES2D_S2F_S2F_EEEvvEEEEvNT_6ParamsE,@"STO_CUDA_ENTRY STV_DEFAULT"
_ZN7cutlass13device_kernelINS_4conv6kernel13ConvUniversalINS1_16ConvProblemShapeILNS1_8OperatorE0ELi3EEENS1_10collective14CollectiveConvINS1_47MainloopSm100TmaUmmaWarpSpecializedImplicitGemmILS5_0ELi35ELi3ELi1ELi2EN4cute5tupleIJNSA_1CILi2EEENSC_ILi1EEESE_EEEEENSB_IJNSC_ILi128EEENSC_ILi64EEENSB_IJNSC_ILi32EEEEEEEEENS_10bfloat16_tESM_NSA_8TiledMMAINSA_8MMA_AtomIJNSA_26SM100_MMA_F16BF16_2x1SM_SSISM_SM_fLi128ELi64ELNSA_4UMMA5MajorE0ELSR_0ELNSQ_7ScaleInE0ELSS_0EEEEEENSA_6LayoutINSB_IJSE_SE_SE_EEENSB_IJNSC_ILi0EEESX_SX_EEEEENSB_IJNSA_10UnderscoreES10_S10_EEEEENS7_6detail27Sm100ImplicitGemmTileTraitsINSA_25SM100_TMA_2SM_LOAD_IM2COLENSA_14ComposedLayoutINSA_7SwizzleILi2ELi4ELi3EEENSA_18smem_ptr_flag_bitsILi16EEENSV_INSB_IJNSC_ILi8EEESJ_EEENSB_IJSJ_SE_EEEEEEEvEENS14_INSA_18SM100_TMA_2SM_LOADES1F_vEEEENS_8epilogue10collective18CollectiveEpilogueINS1K_23Sm100TmaWarpSpecializedILi3ELi2ELi16ELb1ELb0EEEJNSB_IJSI_SI_SK_EEENSB_IJNSV_ISI_SE_EENSV_INSB_IJNSC_ILi16EEESD_EEENSB_IJSE_SJ_EEEEEEEESM_NSB_IJNSB_IJllllEEESE_SX_EEESM_S1X_NS1K_6fusion15FusionCallbacksIS1O_NS1Y_17LinearCombinationISM_fSM_fLNS_15FloatRoundStyleE2EEES1P_S1V_JEEENSA_5SM1004TMEM4LOAD26SM100_TMEM_LOAD_32dp32b16xENSA_20SM90_TMA_LOAD_IM2COLENS16_INS17_ILi1ELi4ELi3EEES1A_NSV_INSB_IJS1B_S1R_EEENSB_IJS1R_SE_EEEEEEENSA_39AutoVectorizingCopyWithAssumedAlignmentILi128EEENSA_21SM90_TMA_STORE_IM2COLES2D_S2F_S2F_EEEvvEEEEvNT_6ParamsE:
[----:B------:R-:W1:Y:S01]  /*0000*/  LDC R1, c[0x0][0x37c] ;  /* 0x0000df00ff017b82 */ /* 0x000e620000000800 */
[----:B------:R-:W2:Y:S01]  /*0010*/  S2R R53, SR_TID.X ;  /* 0x0000000000357919 */ /* 0x000ea20000002100 */
[----:B------:R-:W3:Y:S06]  /*0020*/  LDCU.64 UR8, c[0x0][0x990] ;  /* 0x00013200ff0877ac */ /* 0x000eec0008000a00 */
[----:B------:R-:W4:Y:S01]  /*0030*/  S2UR UR4, SR_CgaCtaId ;  /* 0x00000000000479c3 */ /* 0x000f220000008800 */
[----:B-1----:R-:W-:Y:S01]  /*0040*/  VIADD R1, R1, 0xfffffff8 ;  /* 0xfffffff801017836 */ /* 0x002fe20000000000 */
[----:B------:R-:W-:-:S02]  /*0050*/  PRMT R45, RZ, 0x7610, R45 ;  /* 0x00007610ff2d7816 */ /* 0x000fc4000000002d */
[----:B------:R-:W-:Y:S02]  /*0060*/  ELECT P1, URZ, PT ;  /* 0x0000000000ff782f */ /* 0x000fe40003820000 */
[----:B------:R-:W-:Y:S01]  /*0070*/  R2UR UR43, R1 ;  /* 0x00000000012b72ca */ /* 0x000fe200000e0000 */
[----:B---3--:R-:W-:-:S04]  /*0080*/  UISETP.NE.U32.AND UP0, UPT, UR8, URZ, UPT ;  /* 0x000000ff0800728c */ /* 0x008fc8000bf05070 */
[----:B------:R-:W-:Y:S02]  /*0090*/  UISETP.NE.AND.EX UP0, UPT, UR9, URZ, UPT, UP0 ;  /* 0x000000ff0900728c */ /* 0x000fe4000bf05300 */
[----:B----4-:R-:W-:Y:S02]  /*00a0*/  ULOP3.LUT UR31, UR4, 0x1, URZ, 0xc0, !UPT ;  /* 0x00000001041f7892 */ /* 0x010fe4000f8ec0ff */
[----:B------:R-:W-:Y:S01]  /*00b0*/  ULOP3.LUT UR30, UR4, 0x1, URZ, 0x3c, !UPT ;  /* 0x00000001041e7892 */ /* 0x000fe2000f8e3cff */
[----:B--2---:R-:W-:-:S05]  /*00c0*/  SHF.R.U32.HI R46, RZ, 0x5, R53 ;  /* 0x00000005ff2e7819 */ /* 0x004fca0000011635 */
[----:B------:R-:W1:Y:S02]  /*00d0*/  SHFL.IDX PT, R0, R46, RZ, 0x1f ;  /* 0x00001fff2e007589 */ /* 0x000e6400000e0000 */
[----:B-1----:R-:W-:Y:S01]  /*00e0*/  R2UR UR18, R0 ;  /* 0x00000000001272ca */ /* 0x002fe200000e0000 */
[----:B------:R-:W-:-:S14]  /*00f0*/  BRA.U UP0, `(.L_x_0) ;  /* 0x0000000100307547 */ /* 0x000fdc000b800000 */
[----:B------:R-:W1:Y:S02]  /*0100*/  LDCU.64 UR4, c[0x0][0x988] ;  /* 0x00013100ff0477ac */ /* 0x000e640008000a00 */
[----:B-1----:R-:W-:-:S04]  /*0110*/  UISETP.NE.U32.AND UP0, UPT, UR4, URZ, UPT ;  /* 0x000000ff0400728c */ /* 0x002fc8000bf05070 */
[----:B------:R-:W-:-:S09]  /*0120*/  UISETP.NE.AND.EX UP0, UPT, UR5, URZ, UPT, UP0 ;  /* 0x000000ff0500728c */ /* 0x000fd2000bf05300 */
[----:B------:R-:W-:Y:S05]  /*0130*/  BRA.U !UP0, `(.L_x_1) ;  /* 0x0000000108147547 */ /* 0x000fea000b800000 */
[----:B------:R-:W1:Y:S01]  /*0140*/  LDC.64 R26, c[0x0][0x988] ;  /* 0x00026200ff1a7b82 */ /* 0x000e620000000a00 */
[----:B------:R-:W1:Y:S02]  /*0150*/  LDCU.64 UR4, c[0x0][0x358] ;  /* 0x00006b00ff0477ac */ /* 0x000e640008000a00 */
[----:B-1----:R1:W5:Y:S01]  /*0160*/  LDG.E R26, desc[UR4][R26.64] ;  /* 0x000000041a1a7981 */ /* 0x002362000c1e1900 */
[----:B------:R-:W-:Y:S01]  /*0170*/  HFMA2 R45, -RZ, RZ, 0, 5.9604644775390625e-08 ;  /* 0x00000001ff2d7431 */ /* 0x000fe200000001ff */
[----:B------:R-:W-:Y:S05]  /*0180*/  BRA `(.L_x_0) ;  /* 0x00000000000c7947 */ /* 0x000fea0003800000 */
.L_x_1:
[----:B------:R-:W1:Y:S01]  /*0190*/  LDCU UR4, c[0x0][0x980] ;  /* 0x00013000ff0477ac */ /* 0x000e620008000800 */
[----:B------:R-:W-:Y:S01]  /*01a0*/  HFMA2 R45, -RZ, RZ, 0, 5.9604644775390625e-08 ;  /* 0x00000001ff2d7431 */ /* 0x000fe200000001ff */
[----:B-1----:R-:W-:-:S07]  /*01b0*/  MOV R26, UR4 ;  /* 0x00000004001a7c02 */ /* 0x002fce0008000f00 */
.L_x_0:
[----:B------:R-:W2:Y:S02]  /*01c0*/  LDCU.64 UR4, c[0x0][0x9b0] ;  /* 0x00013600ff0477ac */ /* 0x000ea40008000a00 */
[----:B--2---:R-:W-:-:S04]  /*01d0*/  UISETP.NE.U32.AND UP0, UPT, UR4, URZ, UPT ;  /* 0x000000ff0400728c */ /* 0x004fc8000bf05070 */
[----:B------:R-:W-:-:S09]  /*01e0*/  UISETP.NE.AND.EX UP0, UPT, UR5, URZ, UPT, UP0 ;  /* 0x000000ff0500728c */ /* 0x000fd2000bf05300 */
[----:B------:R-:W-:Y:S05]  /*01f0*/  BRA.U UP0, `(.L_x_2) ;  /* 0x0000000100287547 */ /* 0x000fea000b800000 */
[----:B------:R-:W2:Y:S02]  /*0200*/  LDCU.64 UR4, c[0x0][0x9a8] ;  /* 0x00013500ff0477ac */ /* 0x000ea40008000a00 */
[----:B--2---:R-:W-:-:S04]  /*0210*/  UISETP.NE.U32.AND UP0, UPT, UR4, URZ, UPT ;  /* 0x000000ff0400728c */ /* 0x004fc8000bf05070 */
[----:B------:R-:W-:-:S09]  /*0220*/  UISETP.NE.AND.EX UP0, UPT, UR5, URZ, UPT, UP0 ;  /* 0x000000ff0500728c */ /* 0x000fd2000bf05300 */
[----:B------:R-:W-:Y:S05]  /*0230*/  BRA.U !UP0, `(.L_x_3) ;  /* 0x0000000108107547 */ /* 0x000fea000b800000 */
[----:B------:R-:W2:Y:S01]  /*0240*/  LDC.64 R24, c[0x0][0x9a8] ;  /* 0x00026a00ff187b82 */ /* 0x000ea20000000a00 */
[----:B------:R-:W2:Y:S02]  /*0250*/  LDCU.64 UR4, c[0x0][0x358] ;  /* 0x00006b00ff0477ac */ /* 0x000ea40008000a00 */
[----:B--2---:R2:W5:Y:S01]  /*0260*/  LDG.E R24, desc[UR4][R24.64] ;  /* 0x0000000418187981 */ /* 0x004562000c1e1900 */
[----:B------:R-:W-:Y:S05]  /*0270*/  BRA `(.L_x_2) ;  /* 0x0000000000087947 */ /* 0x000fea0003800000 */
.L_x_3:
[----:B------:R-:W2:Y:S02]  /*0280*/  LDCU UR4, c[0x0][0x9a0] ;  /* 0x00013400ff0477ac */ /* 0x000ea40008000800 */
[----:B--2---:R-:W-:Y:S02]  /*0290*/  MOV R24, UR4 ;  /* 0x0000000400187c02 */ /* 0x004fe40008000f00 */
.L_x_2:
[----:B------:R-:W-:Y:S01]  /*02a0*/  IMAD.U32 R0, RZ, RZ, UR18 ;  /* 0x00000012ff007e24 */ /* 0x000fe2000f8e00ff */
[----:B------:R-:W-:Y:S04]  /*02b0*/  BSSY.RECONVERGENT B0, `(.L_x_4) ;  /* 0x000000c000007945 */ /* 0x000fe80003800200 */
[C---:B------:R-:W-:Y:S02]  /*02c0*/  ISETP.NE.OR P2, PT, R0.reuse, 0x1, !P1 ;  /* 0x000000010000780c */ /* 0x040fe40004f45670 */
[----:B------:R-:W-:-:S11]  /*02d0*/  ISETP.NE.OR P0, PT, R0, 0x3, !P1 ;  /* 0x000000030000780c */ /* 0x000fd60004f05670 */
[----:B------:R-:W-:Y:S05]  /*02e0*/  @P2 BRA `(.L_x_5) ;  /* 0x0000000000202947 */ /* 0x000fea0003800000 */
[----:B------:R-:W3:Y:S02]  /*02f0*/  LDCU.64 UR4, c[0x0][0x348] ;  /* 0x00006900ff0477ac */ /* 0x000ee40008000a00 */
[----:B---3--:R-:W-:Y:S02]  /*0300*/  UIADD3 UR6, UP1, UPT, UR4, 0x80, URZ ;  /* 0x0000008004067890 */ /* 0x008fe4000ff3e0ff */
[----:B------:R-:W-:Y:S02]  /*0310*/  UIADD3 UR4, UP0, UPT, UR4, 0x200, URZ ;  /* 0x0000020004047890 */ /* 0x000fe4000ff1e0ff */
[----:B------:R-:W-:Y:S02]  /*0320*/  UIADD3.X UR7, UPT, UPT, URZ, UR5, URZ, UP1, !UPT ;  /* 0x00000005ff077290 */ /* 0x000fe40008ffe4ff */
[----:B------:R-:W-:-:S07]  /*0330*/  UIADD3.X UR5, UPT, UPT, URZ, UR5, URZ, UP0, !UPT ;  /* 0x00000005ff057290 */ /* 0x000fce00087fe4ff */
[----:B------:R3:W-:Y:S02]  /*0340*/  UTMACCTL.PF [UR6] ;  /* 0x00000000060079b9 */ /* 0x0007e40008040000 */
[----:B------:R3:W-:Y:S02]  /*0350*/  UTMACCTL.PF [UR4] ;  /* 0x00000000040079b9 */ /* 0x0007e40008040000 */
[----:B---3--:R-:W-:Y:S01]  /*0360*/  NOP ;  /* 0x0000000000007918 */ /* 0x008fe20000000000 */
.L_x_5:
[----:B------:R-:W-:Y:S05]  /*0370*/  BSYNC.RECONVERGENT B0 ;  /* 0x0000000000007941 */ /* 0x000fea0003800200 */
.L_x_4:
[----:B------:R-:W-:Y:S04]  /*0380*/  BSSY.RECONVERGENT B0, `(.L_x_6) ;  /* 0x000000a000007945 */ /* 0x000fe80003800200 */
        /* <DEDUP_REMOVED lines=9> */
.L_x_7:
[----:B------:R-:W-:Y:S05]  /*0420*/  BSYNC.RECONVERGENT B0 ;  /* 0x0000000000007941 */ /* 0x000fea0003800200 */
.L_x_6:
[----:B------:R-:W3:Y:S01]  /*0430*/  LDCU.64 UR4, c[0x0][0x988] ;  /* 0x00013100ff0477ac */ /* 0x000ee20008000a00 */
[----:B------:R-:W-:Y:S02]  /*0440*/  UISETP.EQ.U32.AND UP2, UPT, UR8, URZ, UPT ;  /* 0x000000ff0800728c */ /* 0x000fe4000bf42070 */
[----:B------:R-:W-:Y:S02]  /*0450*/  UPLOP3.LUT UP3, UPT, UPT, UPT, UPT, 0x80, 0x8 ;  /* 0x000000000008789c */ /* 0x000fe40003f6f070 */
[----:B---3--:R-:W-:-:S04]  /*0460*/  UISETP.NE.U32.AND UP0, UPT, UR4, URZ, UPT ;  /* 0x000000ff0400728c */ /* 0x008fc8000bf05070 */
[----:B------:R-:W-:-:S04]  /*0470*/  UISETP.NE.AND.EX UP1, UPT, UR5, URZ, UPT, UP0 ;  /* 0x000000ff0500728c */ /* 0x000fc8000bf25300 */
[----:B------:R-:W-:-:S04]  /*0480*/  UISETP.EQ.OR.EX UP4, UPT, UR9, URZ, !UP1, UP2 ;  /* 0x000000ff0900728c */ /* 0x000fc8000cf82720 */
[----:B------:R-:W-:-:S06]  /*0490*/  UP2UR UR4, UPR, URZ, 0x10 ;  /* 0x00000010ff047883 */ /* 0x000fcc0008000000 */
[----:B------:R-:W-:Y:S01]  /*04a0*/  MOV R49, UR4 ;  /* 0x0000000400317c02 */ /* 0x000fe20008000f00 */
[----:B------:R-:W-:Y:S06]  /*04b0*/  BRA.U !UP4, `(.L_x_8) ;  /* 0x000000010c207547 */ /* 0x000fec000b800000 */
[----:B------:R-:W-:Y:S01]  /*04c0*/  UISETP.NE.U32.AND UP2, UPT, UR8, URZ, UPT ;  /* 0x000000ff0800728c */ /* 0x000fe2000bf45070 */
[----:B-----5:R-:W-:Y:S01]  /*04d0*/  FSETP.NEU.AND P0, PT, R26, RZ, PT ;  /* 0x000000ff1a00720b */ /* 0x020fe20003f0d000 */
[----:B------:R-:W-:Y:S02]  /*04e0*/  USEL UR4, URZ, 0xffffffff, UP1 ;  /* 0xffffffffff047887 */ /* 0x000fe40008800000 */
[----:B------:R-:W-:-:S10]  /*04f0*/  UISETP.NE.AND.EX UP2, UPT, UR9, URZ, UPT, UP2 ;  /* 0x000000ff0900728c */ /* 0x000fd4000bf45320 */
[----:B------:R-:W-:Y:S01]  /*0500*/  VOTEU.ANY UP0, P0 ;  /* 0x0000000000ff7886 */ /* 0x000fe20000000100 */
[----:B------:R-:W-:-:S04]  /*0510*/  @!UP2 USEL UR4, URZ, 0xffffffff, UP0 ;  /* 0xffffffffff04a887 */ /* 0x000fc80008000000 */
[----:B------:R-:W-:-:S04]  /*0520*/  ULOP3.LUT UR4, UR4, 0x1, URZ, 0xc0, !UPT ;  /* 0x0000000104047892 */ /* 0x000fc8000f8ec0ff */
[----:B------:R-:W-:-:S11]  /*0530*/  UISETP.NE.U32.AND UP3, UPT, UR4, 0x1, UPT ;  /* 0x000000010400788c */ /* 0x000fd6000bf65070 */
.L_x_8:
[----:B------:R-:W3:Y:S01]  /*0540*/  SHFL.IDX PT, R0, R46, RZ, 0x1f ;  /* 0x00001fff2e007589 */ /* 0x000ee200000e0000 */
[----:B------:R-:W-:Y:S02]  /*0550*/  UISETP.NE.AND UP5, UPT, UR18, 0x2, UPT ;  /* 0x000000021200788c */ /* 0x000fe4000bfa5270 */
[----:B------:R-:W-:Y:S02]  /*0560*/  UISETP.NE.AND UP0, UPT, UR18, 0x2, UPT ;  /* 0x000000021200788c */ /* 0x000fe4000bf05270 */
[----:B------:R-:W-:Y:S02]  /*0570*/  UISETP.NE.OR UP2, UPT, UR31, URZ, UP5 ;  /* 0x000000ff1f00728c */ /* 0x000fe4000af45670 */
[----:B------:R-:W-:-:S04]  /*0580*/  USEL UR55, URZ, 0x1, UP0 ;  /* 0x00000001ff377887 */ /* 0x000fc80008000000 */
[----:B------:R-:W-:Y:S02]  /*0590*/  PLOP3.LUT P3, PT, P1, PT, UP2, 0xae, 0xea ;  /* 0x0000000000ea781c */ /* 0x000fe40000f6f52e */
[----:B---3--:R-:W-:-:S13]  /*05a0*/  ISETP.NE.AND P0, PT, R0, RZ, PT ;  /* 0x000000ff0000720c */ /* 0x008fda0003f05270 */
[----:B------:R-:W-:Y:S05]  /*05b0*/  @P0 BRA `(.L_x_9) ;  /* 0x00000004004c0947 */ /* 0x000fea0003800000 */
[----:B------:R-:W-:Y:S01]  /*05c0*/  ELECT P0, URZ, PT ;  /* 0x0000000000ff782f */ /* 0x000fe20003800000 */
[----:B------:R-:W-:-:S12]  /*05d0*/  BSSY.RECONVERGENT B0, `(.L_x_9) ;  /* 0x0000051000007945 */ /* 0x000fd80003800200 */
[----:B------:R-:W-:Y:S05]  /*05e0*/  @!P0 BRA `(.L_x_10) ;  /* 0x00000004003c8947 */ /* 0x000fea0003800000 */
[----:B------:R-:W3:Y:S01]  /*05f0*/  S2UR UR5, SR_CgaCtaId ;  /* 0x00000000000579c3 */ /* 0x000ee20000008800 */
[----:B------:R-:W-:Y:S01]  /*0600*/  UMOV UR4, 0x400 ;  /* 0x0000040000047882 */ /* 0x000fe20000000000 */
[----:B------:R-:W-:Y:S02]  /*0610*/  UMOV UR6, 0x1 ;  /* 0x0000000100067882 */ /* 0x000fe40000000000 */
[----:B------:R-:W-:-:S04]  /*0620*/  UIADD3 UR6, UPT, UPT, -UR6, 0x100000, URZ ;  /* 0x0010000006067890 */ /* 0x000fc8000fffe1ff */
[----:B------:R-:W-:Y:S02]  /*0630*/  USHF.L.U32 UR7, UR6, 0xb, URZ ;  /* 0x0000000b06077899 */ /* 0x000fe400080006ff */
[----:B------:R-:W-:Y:S02]  /*0640*/  USHF.L.U32 UR6, UR6, 0x1, URZ ;  /* 0x0000000106067899 */ /* 0x000fe400080006ff */
[----:B---3--:R-:W-:Y:S01]  /*0650*/  ULEA UR4, UR5, UR4, 0x18 ;  /* 0x0000000405047291 */ /* 0x008fe2000f8ec0ff */
[----:B------:R-:W3:Y:S11]  /*0660*/  FENCE.VIEW.ASYNC.S ;  /* 0x00000000000073c6 */ /* 0x000ef60000000000 */
[----:B---3--:R3:W4:Y:S01]  /*0670*/  SYNCS.EXCH.64 URZ, [UR4], UR6 ;  /* 0x0000000604ff75b2 */ /* 0x0087220008000100 */
[----:B------:R3:W1:Y:S01]  /*0680*/  SYNCS.EXCH.64 URZ, [UR4+0x118], UR6 ;  /* 0x0001180604ff75b2 */ /* 0x0006620008000100 */
        /* <DEDUP_REMOVED lines=67> */
[----:B------:R3:W1:Y:S02]  /*0ac0*/  SYNCS.EXCH.64 URZ, [UR4+0x228], UR6 ;  /* 0x0002280604ff75b2 */ /* 0x0006640008000100 */
[----:B---34-:R-:W-:Y:S01]  /*0ad0*/  NOP ;  /* 0x0000000000007918 */ /* 0x018fe20000000000 */
.L_x_10:
[----:B------:R-:W-:Y:S05]  /*0ae0*/  BSYNC.RECONVERGENT B0 ;  /* 0x0000000000007941 */ /* 0x000fea0003800200 */
.L_x_9:
[----:B------:R-:W3:Y:S01]  /*0af0*/  SHFL.IDX PT, R0, R46, RZ, 0x1f ;  /* 0x00001fff2e007589 */ /* 0x000ee200000e0000 */
[----:B------:R-:W-:Y:S01]  /*0b00*/  NOP ;  /* 0x0000000000007918 */ /* 0x000fe20000000000 */
[----:B---3--:R-:W-:-:S13]  /*0b10*/  ISETP.NE.AND P0, PT, R0, 0x1, PT ;  /* 0x000000010000780c */ /* 0x008fda0003f05270 */
[----:B------:R-:W-:Y:S05]  /*0b20*/  @P0 BRA `(.L_x_11) ;  /* 0x0000000000500947 */ /* 0x000fea0003800000 */
[----:B------:R-:W3:Y:S01]  /*0b30*/  S2UR UR5, SR_CgaCtaId ;  /* 0x00000000000579c3 */ /* 0x000ee20000008800 */
[----:B------:R-:W-:Y:S01]  /*0b40*/  UMOV UR4, 0x400 ;  /* 0x0000040000047882 */ /* 0x000fe20000000000 */
[----:B------:R-:W-:Y:S01]  /*0b50*/  UMOV UR8, 0x20 ;  /* 0x0000002000087882 */ /* 0x000fe20000000000 */
[----:B------:R-:W-:Y:S01]  /*0b60*/  UMOV UR6, 0x80 ;  /* 0x0000008000067882 */ /* 0x000fe20000000000 */
[----:B------:R-:W-:-:S04]  /*0b70*/  UIADD3 UR8, UPT, UPT, -UR8, 0x100000, URZ ;  /* 0x0010000008087890 */ /* 0x000fc8000fffe1ff */
[----:B------:R-:W-:Y:S02]  /*0b80*/  USHF.L.U32 UR9, UR8, 0xb, URZ ;  /* 0x0000000b08097899 */ /* 0x000fe400080006ff */
[----:B------:R-:W-:Y:S02]  /*0b90*/  USHF.L.U32 UR8, UR8, 0x1, URZ ;  /* 0x0000000108087899 */ /* 0x000fe400080006ff */
[----:B------:R-:W-:-:S04]  /*0ba0*/  UIADD3 UR6, UPT, UPT, -UR6, 0x100000, URZ ;  /* 0x0010000006067890 */ /* 0x000fc8000fffe1ff */
[----:B------:R-:W-:Y:S02]  /*0bb0*/  USHF.L.U32 UR7, UR6, 0xb, URZ ;  /* 0x0000000b06077899 */ /* 0x000fe400080006ff */
[----:B------:R-:W-:Y:S01]  /*0bc0*/  USHF.L.U32 UR6, UR6, 0x1, URZ ;  /* 0x0000000106067899 */ /* 0x000fe200080006ff */
[----:B------:R-:W-:Y:S01]  /*0bd0*/  ELECT P0, URZ, PT ;  /* 0x0000000000ff782f */ /* 0x000fe20003800000 */
[----:B---3--:R-:W-:Y:S01]  /*0be0*/  ULEA UR4, UR5, UR4, 0x18 ;  /* 0x0000000405047291 */ /* 0x008fe2000f8ec0ff */
[----:B------:R-:W3:Y:S11]  /*0bf0*/  FENCE.VIEW.ASYNC.S ;  /* 0x00000000000073c6 */ /* 0x000ef60000000000 */
[----:B---3--:R3:W4:Y:S01]  /*0c00*/  SYNCS.EXCH.64 URZ, [UR4+0x230], UR8 ;  /* 0x0002300804ff75b2 */ /* 0x0087220008000100 */
[----:B------:R3:W1:Y:S01]  /*0c10*/  SYNCS.EXCH.64 URZ, [UR4+0x248], UR6 ;  /* 0x0002480604ff75b2 */ /* 0x0006620008000100 */
[----:B------:R3:W1:Y:S01]  /*0c20*/  SYNCS.EXCH.64 URZ, [UR4+0x238], UR8 ;  /* 0x0002380804ff75b2 */ /* 0x0006620008000100 */
[----:B------:R3:W1:Y:S01]  /*0c30*/  SYNCS.EXCH.64 URZ, [UR4+0x250], UR6 ;  /* 0x0002500604ff75b2 */ /* 0x0006620008000100 */
[----:B------:R3:W1:Y:S01]  /*0c40*/  SYNCS.EXCH.64 URZ, [UR4+0x240], UR8 ;  /* 0x0002400804ff75b2 */ /* 0x0006620008000100 */
[----:B------:R3:W1:Y:S01]  /*0c50*/  SYNCS.EXCH.64 URZ, [UR4+0x258], UR6 ;  /* 0x0002580604ff75b2 */ /* 0x0006620008000100 */
[----:B------:R-:W-:Y:S01]  /*0c60*/  NOP ;  /* 0x0000000000007918 */ /* 0x000fe20000000000 */
.L_x_11:
[----:B------:R-:W2:Y:S01]  /*0c70*/  SHFL.IDX PT, R0, R46, RZ, 0x1f ;  /* 0x00001fff2e007589 */ /* 0x000ea200000e0000 */
[----:B------:R-:W-:Y:S01]  /*0c80*/  NOP ;  /* 0x0000000000007918 */ /* 0x000fe20000000000 */
[----:B--2---:R-:W-:-:S13]  /*0c90*/  ISETP.NE.AND P0, PT, R0, 0x3, PT ;  /* 0x000000030000780c */ /* 0x004fda0003f05270 */
[----:B------:R-:W-:Y:S05]  /*0ca0*/  @P0 BRA `(.L_x_12) ;  /* 0x0000000000300947 */ /* 0x000fea0003800000 */
[----:B------:R-:W2:Y:S01]  /*0cb0*/  S2UR UR5, SR_CgaCtaId ;  /* 0x00000000000579c3 */ /* 0x000ea20000008800 */
[----:B---3--:R-:W-:Y:S01]  /*0cc0*/  UMOV UR4, 0x400 ;  /* 0x0000040000047882 */ /* 0x008fe20000000000 */
[----:B------:R-:W-:Y:S01]  /*0cd0*/  UMOV UR6, 0x20 ;  /* 0x0000002000067882 */ /* 0x000fe20000000000 */
[----:B------:R-:W-:Y:S01]  /*0ce0*/  ELECT P0, URZ, PT ;  /* 0x0000000000ff782f */ /* 0x000fe20003800000 */
[----:B------:R-:W-:-:S04]  /*0cf0*/  UIADD3 UR6, UPT, UPT, -UR6, 0x100000, URZ ;  /* 0x0010000006067890 */ /* 0x000fc8000fffe1ff */
[----:B------:R-:W-:Y:S02]  /*0d00*/  USHF.L.U32 UR7, UR6, 0xb, URZ ;  /* 0x0000000b06077899 */ /* 0x000fe400080006ff */
[----:B------:R-:W-:Y:S02]  /*0d10*/  USHF.L.U32 UR6, UR6, 0x1, URZ ;  /* 0x0000000106067899 */ /* 0x000fe400080006ff */
[----:B--2---:R-:W-:Y:S01]  /*0d20*/  ULEA UR4, UR5, UR4, 0x18 ;  /* 0x0000000405047291 */ /* 0x004fe2000f8ec0ff */
[----:B------:R-:W2:Y:S11]  /*0d30*/  FENCE.VIEW.ASYNC.S ;  /* 0x00000000000073c6 */ /* 0x000eb60000000000 */
[----:B--2---:R2:W3:Y:S01]  /*0d40*/  SYNCS.EXCH.64 URZ, [UR4+0x260], UR6 ;  /* 0x0002600604ff75b2 */ /* 0x0044e20008000100 */
[----:B------:R2:W1:Y:S01]  /*0d50*/  SYNCS.EXCH.64 URZ, [UR4+0x268], UR6 ;  /* 0x0002680604ff75b2 */ /* 0x0004620008000100 */
[----:B------:R-:W-:Y:S01]  /*0d60*/  NOP ;  /* 0x0000000000007918 */ /* 0x000fe20000000000 */
.L_x_12:
[----:B------:R-:W4:Y:S01]  /*0d70*/  SHFL.IDX PT, R0, R46, RZ, 0x1f ;  /* 0x00001fff2e007589 */ /* 0x000f2200000e0000 */
[----:B------:R-:W-:Y:S01]  /*0d80*/  NOP ;  /* 0x0000000000007918 */ /* 0x000fe20000000000 */
[----:B----4-:R-:W-:-:S13]  /*0d90*/  ISETP.NE.AND P0, PT, R0, 0x4, PT ;  /* 0x000000040000780c */ /* 0x010fda0003f05270 */
[----:B------:R-:W-:Y:S05]  /*0da0*/  @P0 BRA `(.L_x_13) ;  /* 0x0000000000440947 */ /* 0x000fea0003800000 */
[----:B------:R-:W4:Y:S01]  /*0db0*/  S2UR UR5, SR_CgaCtaId ;  /* 0x00000000000579c3 */ /* 0x000f220000008800 */
[----:B--23--:R-:W-:Y:S01]  /*0dc0*/  UMOV UR4, 0x1e0 ;  /* 0x000001e000047882 */ /* 0x00cfe20000000000 */
[----:B------:R-:W-:Y:S01]  /*0dd0*/  UMOV UR6, 0x400 ;  /* 0x0000040000067882 */ /* 0x000fe20000000000 */
[----:B------:R-:W-:Y:S01]  /*0de0*/  USEL UR4, UR4, 0x1a0, UP3 ;  /* 0x000001a004047887 */ /* 0x000fe20009800000 */
[----:B------:R-:W-:Y:S01]  /*0df0*/  UMOV UR8, 0x1 ;  /* 0x0000000100087882 */ /* 0x000fe20000000000 */
[----:B------:R-:W-:Y:S01]  /*0e00*/  ELECT P0, URZ, PT ;  /* 0x0000000000ff782f */ /* 0x000fe20003800000 */
[----:B------:R-:W-:-:S04]  /*0e10*/  UIADD3 UR8, UPT, UPT, -UR8, 0x100000, URZ ;  /* 0x0010000008087890 */ /* 0x000fc8000fffe1ff */
[----:B------:R-:W-:Y:S02]  /*0e20*/  USHF.L.U32 UR9, UR8, 0xb, URZ ;  /* 0x0000000b08097899 */ /* 0x000fe400080006ff */
[----:B------:R-:W-:Y:S02]  /*0e30*/  USHF.L.U32 UR8, UR8, 0x1, URZ ;  /* 0x0000000108087899 */ /* 0x000fe400080006ff */
[----:B----4-:R-:W-:Y:S02]  /*0e40*/  ULEA UR6, UR5, UR6, 0x18 ;  /* 0x0000000605067291 */ /* 0x010fe4000f8ec0ff */
[----:B------:R-:W-:-:S04]  /*0e50*/  UIADD3 UR4, UPT, UPT, -UR4, 0x100000, URZ ;  /* 0x0010000004047890 */ /* 0x000fc8000fffe1ff */
[----:B------:R-:W-:Y:S02]  /*0e60*/  USHF.L.U32 UR5, UR4, 0xb, URZ ;  /* 0x0000000b04057899 */ /* 0x000fe400080006ff */
[----:B------:R-:W-:Y:S01]  /*0e70*/  USHF.L.U32 UR4, UR4, 0x1, URZ ;  /* 0x0000000104047899 */ /* 0x000fe200080006ff */
[----:B------:R-:W2:Y:S03]  /*0e80*/  FENCE.VIEW.ASYNC.S ;  /* 0x00000000000073c6 */ /* 0x000ea60000000000 */
[----:B--2---:R4:W2:Y:S08]  /*0e90*/  SYNCS.EXCH.64 URZ, [UR6+0x270], UR8 ;  /* 0x0002700806ff75b2 */ /* 0x0048b00008000100 */
[----:B------:R4:W3:Y:S02]  /*0ea0*/  SYNCS.EXCH.64 URZ, [UR6+0x278], UR4 ;  /* 0x0002780406ff75b2 */ /* 0x0008e40008000100 */
[----:B----4-:R-:W-:Y:S01]  /*0eb0*/  NOP ;  /* 0x0000000000007918 */ /* 0x010fe20000000000 */
.L_x_13:
[----:B------:R-:W4:Y:S01]  /*0ec0*/  SHFL.IDX PT, R0, R46, RZ, 0x1f ;  /* 0x00001fff2e007589 */ /* 0x000f2200000e0000 */
[----:B------:R-:W-:Y:S01]  /*0ed0*/  ISETP.NE.OR P1, PT, RZ, UR18, !P1 ;  /* 0x00000012ff007c0c */ /* 0x000fe2000cf25670 */
[----:B------:R-:W-:Y:S01]  /*0ee0*/  NOP ;  /* 0x0000000000007918 */ /* 0x000fe20000000000 */
[----:B----4-:R-:W-:-:S13]  /*0ef0*/  ISETP.NE.AND P0, PT, R0, 0x5, PT ;  /* 0x000000050000780c */ /* 0x010fda0003f05270 */
[----:B------:R-:W-:Y:S05]  /*0f00*/  @P0 BRA `(.L_x_14) ;  /* 0x0000000000480947 */ /* 0x000fea0003800000 */
[----:B------:R-:W4:Y:S01]  /*0f10*/  S2UR UR5, SR_CgaCtaId ;  /* 0x00000000000579c3 */ /* 0x000f220000008800 */
[----:B--23--:R-:W-:Y:S01]  /*0f20*/  UMOV UR4, 0x400 ;  /* 0x0000040000047882 */ /* 0x00cfe20000000000 */
        /* <DEDUP_REMOVED lines=9> */
[----:B----4-:R-:W-:Y:S01]  /*0fc0*/  ULEA UR4, UR5, UR4, 0x18 ;  /* 0x0000000405047291 */ /* 0x010fe2000f8ec0ff */
[----:B------:R-:W2:Y:S11]  /*0fd0*/  FENCE.VIEW.ASYNC.S ;  /* 0x00000000000073c6 */ /* 0x000eb60000000000 */
[----:B--2---:R4:W2:Y:S01]  /*0fe0*/  SYNCS.EXCH.64 URZ, [UR4+0x280], UR6 ;  /* 0x0002800604ff75b2 */ /* 0x0048a20008000100 */
[----:B------:R4:W3:Y:S01]  /*0ff0*/  SYNCS.EXCH.64 URZ, [UR4+0x290], UR8 ;  /* 0x0002900804ff75b2 */ /* 0x0008e20008000100 */
[----:B------:R4:W1:Y:S01]  /*1000*/  SYNCS.EXCH.64 URZ, [UR4+0x288], UR6 ;  /* 0x0002880604ff75b2 */ /* 0x0008620008000100 */
[----:B------:R4:W1:Y:S02]  /*1010*/  SYNCS.EXCH.64 URZ, [UR4+0x298], UR8 ;  /* 0x0002980804ff75b2 */ /* 0x0008640008000100 */
[----:B----4-:R-:W-:Y:S01]  /*1020*/  NOP ;  /* 0x0000000000007918 */ /* 0x010fe20000000000 */
.L_x_14:
[----:B--23--:R-:W2:Y:S01]  /*1030*/  S2UR UR7, SR_CgaCtaId ;  /* 0x00000000000779c3 */ /* 0x00cea20000008800 */
[----:B------:R-:W-:Y:S01]  /*1040*/  VOTEU.ALL UP0, P1 ;  /* 0x0000000000ff7886 */ /* 0x000fe20000800000 */
[----:B------:R-:W-:Y:S01]  /*1050*/  UMOV UR4, 0x20 ;  /* 0x0000002000047882 */ /* 0x000fe20000000000 */
[----:B------:R-:W-:Y:S01]  /*1060*/  NOP ;  /* 0x0000000000007918 */ /* 0x000fe20000000000 */
[----:B------:R-:W-:Y:S01]  /*1070*/  LOP3.LUT R3, R53, 0x1f, RZ, 0xc0, !PT ;  /* 0x0000001f35037812 */ /* 0x000fe200078ec0ff */
[----:B------:R-:W-:Y:S01]  /*1080*/  UISETP.NE.AND UP4, UPT, UR18, URZ, UPT ;  /* 0x000000ff1200728c */ /* 0x000fe2000bf85270 */
[----:B------:R-:W-:Y:S01]  /*1090*/  @!UP0 UMOV UR6, 0x400 ;  /* 0x0000040000068882 */ /* 0x000fe20000000000 */
[----:B------:R-:W-:-:S04]  /*10a0*/  @!UP0 UIADD3 UR4, UPT, UPT, -UR4, 0x100000, URZ ;  /* 0x0010000004048890 */ /* 0x000fc8000fffe1ff */
[----:B------:R-:W-:Y:S02]  /*10b0*/  @!UP0 USHF.L.U32 UR5, UR4, 0xb, URZ ;  /* 0x0000000b04058899 */ /* 0x000fe400080006ff */
[----:B------:R-:W-:Y:S02]  /*10c0*/  @!UP0 USHF.L.U32 UR4, UR4, 0x1, URZ ;  /* 0x0000000104048899 */ /* 0x000fe400080006ff */
[----:B--2---:R-:W-:Y:S01]  /*10d0*/  @!UP0 ULEA UR6, UR7, UR6, 0x18 ;  /* 0x0000000607068291 */ /* 0x004fe2000f8ec0ff */
[----:B------:R-:W2:Y:S01]  /*10e0*/  LDCU UR7, c[0x0][0x36c] ;  /* 0x00006d80ff0777ac */ /* 0x000ea20008000800 */
[----:B------:R-:W-:Y:S01]  /*10f0*/  VOTEU.ALL UP0, P1 ;  /* 0x0000000000ff7886 */ /* 0x000fe20000800000 */
[----:B------:R-:W3:Y:S09]  /*1100*/  FENCE.VIEW.ASYNC.S ;  /* 0x00000000000073c6 */ /* 0x000ef20000000000 */
[----:B---3--:R3:W4:Y:S01]  /*1110*/  @!UP0 SYNCS.EXCH.64 URZ, [UR6+0x2a0], UR4 ;  /* 0x0002a00406ff85b2 */ /* 0x0087220008000100 */
[----:B--2---:R-:W-:-:S09]  /*1120*/  UISETP.EQ.U32.AND UP6, UPT, UR7, 0x1, UPT ;  /* 0x000000010700788c */ /* 0x004fd2000bfc2070 */
[----:B---3--:R-:W-:Y:S05]  /*1130*/  BRA.U !UP6, `(.L_x_15) ;  /* 0x000000010e087547 */ /* 0x008fea000b800000 */
[----:B-1--4-:R-:W-:Y:S01]  /*1140*/  UCGABAR_ARV ;  /* 0x00000000000079c7 */ /* 0x012fe20008000000 */
[----:B------:R-:W-:Y:S05]  /*1150*/  BRA `(.L_x_16) ;  /* 0x0000000000047947 */ /* 0x000fea0003800000 */
.L_x_15:
[----:B-1--4-:R-:W-:Y:S01]  /*1160*/  NOP ;  /* 0x0000000000007918 */ /* 0x012fe20000000000 */
.L_x_16:
[----:B------:R-:W1:Y:S01]  /*1170*/  S2UR UR22, SR_CTAID.X ;  /* 0x00000000001679c3 */ /* 0x000e620000002500 */
[----:B------:R-:W-:-:S05]  /*1180*/  CS2R.32 R48, SR_CgaSize ;  /* 0x0000000000307805 */ /* 0x000fca0000008a00 */
[----:B------:R-:W-:-:S05]  /*1190*/  IMAD R48, R48, -0xa0, RZ ;  /* 0xffffff6030307824 */ /* 0x000fca00078e02ff */
[----:B------:R-:W-:-:S14]  /*11a0*/  R2UR UR5, R48 ;  /* 0x00000000300572ca */ /* 0x000fdc00000e0000 */
[----:B------:R-:W2:Y:S01]  /*11b0*/  LDCU UR5, c[0x0][UR5+0x2b0] ;  /* 0x00005600050577ac */ /* 0x000ea20008000800 */
[----:B------:R-:W-:-:S05]  /*11c0*/  CS2R.32 R48, SR_CgaSize ;  /* 0x0000000000307805 */ /* 0x000fca0000008a00 */
[----:B------:R-:W-:-:S05]  /*11d0*/  IMAD R48, R48, -0xa0, RZ ;  /* 0xffffff6030307824 */ /* 0x000fca00078e02ff */
[----:B------:R-:W-:-:S14]  /*11e0*/  R2UR UR4, R48 ;  /* 0x00000000300472ca */ /* 0x000fdc00000e0000 */
[----:B------:R-:W3:Y:S01]  /*11f0*/  LDCU UR4, c[0x0][UR4+0x2b4] ;  /* 0x00005680040477ac */ /* 0x000ee20008000800 */
[----:B------:R-:W4:Y:S01]  /*1200*/  S2UR UR19, SR_CTAID.Y ;  /* 0x00000000001379c3 */ /* 0x000f220000002600 */
[----:B------:R-:W-:-:S05]  /*1210*/  CS2R.32 R48, SR_CgaSize ;  /* 0x0000000000307805 */ /* 0x000fca0000008a00 */
[----:B------:R-:W-:-:S05]  /*1220*/  IMAD R48, R48, -0xa0, RZ ;  /* 0xffffff6030307824 */ /* 0x000fca00078e02ff */
[----:B------:R-:W-:-:S14]  /*1230*/  R2UR UR7, R48 ;  /* 0x00000000300772ca */ /* 0x000fdc00000e0000 */
[----:B------:R-:W3:Y:S01]  /*1240*/  LDCU UR7, c[0x0][UR7+0x2a0] ;  /* 0x00005400070777ac */ /* 0x000ee20008000800 */
[----:B------:R-:W-:-:S05]  /*1250*/  CS2R.32 R48, SR_CgaSize ;  /* 0x0000000000307805 */ /* 0x000fca0000008a00 */
[----:B------:R-:W-:-:S05]  /*1260*/  IMAD R48, R48, -0xa0, RZ ;  /* 0xffffff6030307824 */ /* 0x000fca00078e02ff */
[----:B------:R-:W-:-:S14]  /*1270*/  R2UR UR8, R48 ;  /* 0x00000000300872ca */ /* 0x000fdc00000e0000 */
[----:B------:R-:W3:Y:S01]  /*1280*/  LDCU UR8, c[0x0][UR8+0x2a4] ;  /* 0x00005480080877ac */ /* 0x000ee20008000800 */
[----:B------:R-:W3:Y:S01]  /*1290*/  LDCU UR20, c[0x0][0xc24] ;  /* 0x00018480ff1477ac */ /* 0x000ee20008000800 */
[----:B------:R-:W3:Y:S01]  /*12a0*/  LDCU UR39, c[0x0][0xc24] ;  /* 0x00018480ff2777ac */ /* 0x000ee20008000800 */
[----:B-1----:R-:W-:Y:S01]  /*12b0*/  I2FP.F32.U32 R2, UR22 ;  /* 0x0000001600027c45 */ /* 0x002fe20008201000 */
[----:B------:R-:W1:Y:S04]  /*12c0*/  LDCU UR24, c[0x0][0xc30] ;  /* 0x00018600ff1877ac */ /* 0x000e680008000800 */
[----:B--2---:R-:W-:Y:S01]  /*12d0*/  FMUL R2, R2, UR5 ;  /* 0x0000000502027c20 */ /* 0x004fe20008400000 */
[----:B----4-:R-:W-:-:S05]  /*12e0*/  I2FP.F32.U32 R0, UR19 ;  /* 0x0000001300007c45 */ /* 0x010fca0008201000 */
[----:B------:R-:W2:Y:S01]  /*12f0*/  F2I.U32.TRUNC.NTZ R2, R2 ;  /* 0x0000000200027305 */ /* 0x000ea2000020f000 */
[----:B---3--:R-:W-:-:S07]  /*1300*/  FMUL R0, R0, UR4 ;  /* 0x0000000400007c20 */ /* 0x008fce0008400000 */
[----:B------:R-:W3:Y:S01]  /*1310*/  F2I.U32.TRUNC.NTZ R0, R0 ;  /* 0x0000000000007305 */ /* 0x000ee2000020f000 */
[----:B--2---:R-:W-:Y:S02]  /*1320*/  R2UR UR4, R2 ;  /* 0x00000000020472ca */ /* 0x004fe400000e0000 */
[----:B------:R-:W-:Y:S02]  /*1330*/  PRMT R2, RZ, 0x7610, R2 ;  /* 0x00007610ff027816 */ /* 0x000fe40000000002 */
[----:B---3--:R-:W-:Y:S02]  /*1340*/  R2UR UR6, R0 ;  /* 0x00000000000672ca */ /* 0x008fe400000e0000 */
[----:B------:R-:W-:-:S07]  /*1350*/  PRMT R0, RZ, 0x7610, R0 ;  /* 0x00007610ff007816 */ /* 0x000fce0000000000 */
[----:B------:R-:W-:-:S04]  /*1360*/  UIADD3 UR5, UPT, UPT, -UR4, URZ, URZ ;  /* 0x000000ff04057290 */ /* 0x000fc8000fffe1ff */
[----:B------:R-:W-:Y:S02]  /*1370*/  UIMAD UR5, UR7, UR5, UR22 ;  /* 0x00000005070572a4 */ /* 0x000fe4000f8e0216 */
[----:B------:R-:W-:-:S04]  /*1380*/  UIADD3 UR4, UPT, UPT, -UR6, URZ, URZ ;  /* 0x000000ff06047290 */ /* 0x000fc8000fffe1ff */
[----:B------:R-:W-:Y:S01]  /*1390*/  IMAD.U32 R48, RZ, RZ, UR5 ;  /* 0x00000005ff307e24 */ /* 0x000fe2000f8e00ff */
[----:B------:R-:W-:-:S06]  /*13a0*/  UIMAD UR4, UR8, UR4, UR19 ;  /* 0x00000004080472a4 */ /* 0x000fcc000f8e0213 */
[----:B------:R-:W-:Y:S01]  /*13b0*/  IMAD.U32 R47, RZ, RZ, UR4 ;  /* 0x00000004ff2f7e24 */ /* 0x000fe2000f8e00ff */
[----:B-1----:R-:W-:Y:S06]  /*13c0*/  BRA.U UP4, `(.L_x_17) ;  /* 0x0000000104307547 */ /* 0x002fec000b800000 */
[----:B------:R-:W-:Y:S01]  /*13d0*/  R2UR UR5, R47 ;  /* 0x000000002f0572ca */ /* 0x000fe200000e0000 */
[----:B------:R-:W-:Y:S01]  /*13e0*/  UMOV UR7, 0x3 ;  /* 0x0000000300077882 */ /* 0x000fe20000000000 */
[----:B------:R-:W-:-:S11]  /*13f0*/  R2UR UR4, R48 ;  /* 0x00000000300472ca */ /* 0x000fd600000e0000 */
[----:B------:R-:W-:-:S04]  /*1400*/  UISETP.NE.AND UP0, UPT, UR5, URZ, UPT ;  /* 0x000000ff0500728c */ /* 0x000fc8000bf05270 */
[----:B------:R-:W-:Y:S02]  /*1410*/  UISETP.LT.U32.OR UP0, UPT, UR4, 0x2, !UP0 ;  /* 0x000000020400788c */ /* 0x000fe4000c701470 */
[----:B------:R-:W-:Y:S02]  /*1420*/  ULOP3.LUT UR4, UR4, 0xfffffffe, URZ, 0xc0, !UPT ;  /* 0xfffffffe04047892 */ /* 0x000fe4000f8ec0ff */
[----:B------:R-:W-:Y:S02]  /*1430*/  USEL UR6, URZ, 0x1, !UP0 ;  /* 0x00000001ff067887 */ /* 0x000fe4000c000000 */
[----:B------:R-:W-:Y:S02]  /*1440*/  USEL UR5, URZ, 0x2, !UP0 ;  /* 0x00000002ff057887 */ /* 0x000fe4000c000000 */
[----:B------:R-:W-:Y:S02]  /*1450*/  USHF.L.U32 UR4, UR7, UR4, URZ ;  /* 0x0000000407047299 */ /* 0x000fe400080006ff */
[----:B------:R-:W-:-:S04]  /*1460*/  UIADD3 UR5, UPT, UPT, UR6, UR5, URZ ;  /* 0x0000000506057290 */ /* 0x000fc8000fffe0ff */
[----:B------:R-:W-:Y:S02]  /*1470*/  IMAD.U32 R0, RZ, RZ, UR4 ;  /* 0x00000004ff007e24 */ /* 0x000fe4000f8e00ff */
[----:B------:R-:W-:-:S07]  /*1480*/  IMAD.U32 R2, RZ, RZ, UR5 ;  /* 0x00000005ff027e24 */ /* 0x000fce000f8e00ff */
.L_x_17:
[----:B------:R-:W1:Y:S01]  /*1490*/  S2UR UR46, SR_CTAID.Z ;  /* 0x00000000002e79c3 */ /* 0x000e620000002700 */
[----:B------:R-:W-:Y:S01]  /*14a0*/  UISETP.GE.AND UP0, UPT, UR20, 0x1, UPT ;  /* 0x000000011400788c */ /* 0x000fe2000bf06270 */
[----:B------:R-:W-:-:S08]  /*14b0*/  UMOV UR44, UR22 ;  /* 0x00000016002c7c82 */ /* 0x000fd00008000000 */
[----:B------:R-:W-:Y:S05]  /*14c0*/  BRA.U !UP0, `(.L_x_18) ;  /* 0x0000000108d47547 */ /* 0x000fea000b800000 */
[----:B------:R-:W2:Y:S01]  /*14d0*/  LDCU.128 UR12, c[0x0][0xc10] ;  /* 0x00018200ff0c77ac */ /* 0x000ea20008000c00 */
[----:B------:R-:W3:Y:S01]  /*14e0*/  LDCU UR21, c[0x0][0xc0c] ;  /* 0x00018180ff1577ac */ /* 0x000ee20008000800 */
[----:B------:R-:W4:Y:S01]  /*14f0*/  LDCU UR6, c[0x0][0x370] ;  /* 0x00006e00ff0677ac */ /* 0x000f220008000800 */
[----:B------:R-:W1:Y:S01]  /*1500*/  LDCU UR7, c[0x0][0x374] ;  /* 0x00006e80ff0777ac */ /* 0x000e620008000800 */
[----:B------:R-:W1:Y:S01]  /*1510*/  LDCU UR23, c[0x0][0xc20] ;  /* 0x00018400ff1777ac */ /* 0x000e620008000800 */
[----:B--2---:R-:W-:Y:S02]  /*1520*/  UIMAD.WIDE.U32 UR4, UR22, UR12, URZ ;  /* 0x0000000c160472a5 */ /* 0x004fe4000f8e00ff */
[----:B---3--:R-:W-:Y:S01]  /*1530*/  UISETP.NE.AND UP0, UPT, UR21, 0x1, UPT ;  /* 0x000000011500788c */ /* 0x008fe2000bf05270 */
[----:B------:R-:W2:Y:S01]  /*1540*/  LDCU.64 UR8, c[0x0][0xc28] ;  /* 0x00018500ff0877ac */ /* 0x000ea20008000a00 */
[----:B----4-:R-:W-:-:S03]  /*1550*/  UIMAD.WIDE.U32 UR10, UR6, UR12, URZ ;  /* 0x0000000c060a72a5 */ /* 0x010fc6000f8e00ff */
[----:B------:R-:W-:Y:S01]  /*1560*/  UMOV UR4, UR5 ;  /* 0x0000000500047c82 */ /* 0x000fe20008000000 */
[----:B------:R-:W-:Y:S02]  /*1570*/  UISETP.NE.AND UP2, UPT, UR20, 0x1, UPT ;  /* 0x000000011400788c */ /* 0x000fe4000bf45270 */
[----:B------:R-:W-:Y:S01]  /*1580*/  USHF.R.U32.HI UR4, URZ, UR13, UR4 ;  /* 0x0000000dff047299 */ /* 0x000fe20008011604 */
[----:B------:R-:W-:Y:S01]  /*1590*/  UMOV UR10, UR11 ;  /* 0x0000000b000a7c82 */ /* 0x000fe20008000000 */
[----:B------:R-:W-:Y:S02]  /*15a0*/  UIMAD.WIDE.U32 UR16, UR19, UR15, URZ ;  /* 0x0000000f131072a5 */ /* 0x000fe4000f8e00ff */
[----:B------:R-:W-:Y:S02]  /*15b0*/  USEL UR5, UR22, UR4, !UP0 ;  /* 0x0000000416057287 */ /* 0x000fe4000c000000 */
[----:B------:R-:W-:Y:S02]  /*15c0*/  @UP0 USHF.R.U32.HI UR6, URZ, UR13, UR10 ;  /* 0x0000000dff060299 */ /* 0x000fe4000801160a */
[----:B------:R-:W-:-:S02]  /*15d0*/  UISETP.NE.AND UP0, UPT, UR14, 0x1, UPT ;  /* 0x000000010e00788c */ /* 0x000fc4000bf05270 */
[----:B-1----:R-:W-:Y:S02]  /*15e0*/  UIMAD.WIDE.U32 UR10, UR7, UR15, URZ ;  /* 0x0000000f070a72a5 */ /* 0x002fe4000f8e00ff */
[----:B--2---:R-:W-:Y:S01]  /*15f0*/  UIMAD.WIDE.U32 UR12, UR6, UR8, URZ ;  /* 0x00000008060c72a5 */ /* 0x004fe2000f8e00ff */
[----:B------:R-:W-:Y:S01]  /*1600*/  UMOV UR4, UR17 ;  /* 0x0000001100047c82 */ /* 0x000fe20008000000 */
[----:B------:R-:W-:-:S03]  /*1610*/  UIADD3 UR44, UPT, UPT, -UR5, URZ, URZ ;  /* 0x000000ff052c7290 */ /* 0x000fc6000fffe1ff */
[----:B------:R-:W-:Y:S01]  /*1620*/  UMOV UR10, UR11 ;  /* 0x0000000b000a7c82 */ /* 0x000fe20008000000 */
[----:B------:R-:W-:Y:S02]  /*1630*/  USHF.R.U32.HI UR4, URZ, UR23, UR4 ;  /* 0x00000017ff047299 */ /* 0x000fe40008011604 */
[----:B------:R-:W-:Y:S01]  /*1640*/  @UP0 USHF.R.U32.HI UR7, URZ, UR23, UR10 ;  /* 0x00000017ff070299 */ /* 0x000fe2000801160a */
[----:B------:R-:W-:Y:S01]  /*1650*/  UMOV UR12, UR13 ;  /* 0x0000000d000c7c82 */ /* 0x000fe20008000000 */
[----:B------:R-:W-:Y:S02]  /*1660*/  USEL UR4, UR19, UR4, !UP0 ;  /* 0x0000000413047287 */ /* 0x000fe4000c000000 */
[----:B------:R-:W-:Y:S02]  /*1670*/  UIMAD.WIDE.U32 UR10, UR7, UR8, URZ ;  /* 0x00000008070a72a5 */ /* 0x000fe4000f8e00ff */
[----:B------:R-:W-:Y:S02]  /*1680*/  @UP2 USHF.R.U32.HI UR6, URZ, UR9, UR12 ;  /* 0x00000009ff062299 */ /* 0x000fe4000801160c */
[----:B------:R-:W-:-:S02]  /*1690*/  UIMAD.WIDE.U32 UR12, UR4, UR8, URZ ;  /* 0x00000008040c72a5 */ /* 0x000fc4000f8e00ff */
[----:B------:R-:W-:Y:S01]  /*16a0*/  UIMAD UR44, UR21, UR44, UR22 ;  /* 0x0000002c152c72a4 */ /* 0x000fe2000f8e0216 */
[----:B------:R-:W-:Y:S02]  /*16b0*/  UMOV UR10, UR11 ;  /* 0x0000000b000a7c82 */ /* 0x000fe40008000000 */
[----:B------:R-:W-:Y:S02]  /*16c0*/  @UP2 USHF.R.U32.HI UR7, URZ, UR9, UR10 ;  /* 0x00000009ff072299 */ /* 0x000fe4000801160a */
[----:B------:R-:W-:Y:S02]  /*16d0*/  UIMAD UR10, UR6, UR20, URZ ;  /* 0x00000014060a72a4 */ /* 0x000fe4000f8e02ff */
[----:B------:R-:W-:-:S04]  /*16e0*/  UIMAD UR7, UR7, UR20, URZ ;  /* 0x00000014070772a4 */ /* 0x000fc8000f8e02ff */
[----:B------:R-:W-:-:S03]  /*16f0*/  UISETP.GE.AND UP0, UPT, UR4, UR7, UPT ;  /* 0x000000070400728c */ /* 0x000fc6000bf06270 */
[----:B------:R-:W-:Y:S01]  /*1700*/  UMOV UR7, UR13 ;  /* 0x0000000d00077c82 */ /* 0x000fe20008000000 */
[----:B------:R-:W-:Y:S02]  /*1710*/  UISETP.GE.OR UP0, UPT, UR5, UR10, UP0 ;  /* 0x0000000a0500728c */ /* 0x000fe40008706670 */
[----:B------:R-:W-:Y:S02]  /*1720*/  UIMAD.WIDE.U32 UR10, UR5, UR8, URZ ;  /* 0x00000008050a72a5 */ /* 0x000fe4000f8e00ff */
[----:B------:R-:W-:Y:S02]  /*1730*/  USHF.R.U32.HI UR7, URZ, UR9, UR7 ;  /* 0x00000009ff077299 */ /* 0x000fe40008011607 */
[----:B------:R-:W-:Y:S02]  /*1740*/  UIADD3 UR10, UPT, UPT, -UR4, URZ, URZ ;  /* 0x000000ff040a7290 */ /* 0x000fe4000fffe1ff */
[----:B------:R-:W-:Y:S02]  /*1750*/  USEL UR7, UR4, UR7, !UP2 ;  /* 0x0000000704077287 */ /* 0x000fe4000d000000 */
[----:B------:R-:W-:Y:S01]  /*1760*/  UIMAD UR10, UR14, UR10, UR19 ;  /* 0x0000000a0e0a72a4 */ /* 0x000fe2000f8e0213 */
[----:B------:R-:W-:-:S02]  /*1770*/  @!UP0 UMOV UR8, UR11 ;  /* 0x0000000b00088c82 */ /* 0x000fc40008000000 */
[----:B------:R-:W-:Y:S02]  /*1780*/  @!UP0 USHF.R.U32.HI UR8, URZ, UR9, UR8 ;  /* 0x00000009ff088299 */ /* 0x000fe40008011608 */
[----:B------:R-:W-:Y:S02]  /*1790*/  UIADD3 UR9, UPT, UPT, -UR7, URZ, URZ ;  /* 0x000000ff07097290 */ /* 0x000fe4000fffe1ff */
[----:B------:R-:W-:Y:S02]  /*17a0*/  @!UP0 USEL UR8, UR5, UR8, !UP2 ;  /* 0x0000000805088287 */ /* 0x000fe4000d000000 */
[----:B------:R-:W-:Y:S02]  /*17b0*/  UIMAD UR9, UR20, UR9, UR4 ;  /* 0x00000009140972a4 */ /* 0x000fe4000f8e0204 */
[----:B------:R-:W-:Y:S02]  /*17c0*/  @!UP0 UIADD3 UR7, UPT, UPT, UR7, -UR8, URZ ;  /* 0x8000000807078290 */ /* 0x000fe4000fffe0ff */
[----:B------:R-:W-:-:S02]  /*17d0*/  @!UP0 UIMAD UR6, UR9, UR6, UR8 ;  /* 0x00000006090682a4 */ /* 0x000fc4000f8e0208 */
[----:B------:R-:W-:-:S04]  /*17e0*/  @!UP0 UIMAD UR4, UR7, UR20, UR5 ;  /* 0x00000014070482a4 */ /* 0x000fc8000f8e0205 */
[----:B------:R-:W-:Y:S01]  /*17f0*/  UIMAD UR19, UR4, UR14, UR10 ;  /* 0x0000000e041372a4 */ /* 0x000fe2000f8e020a */
[----:B------:R-:W-:Y:S02]  /*1800*/  @!UP0 UMOV UR5, UR6 ;  /* 0x0000000600058c82 */ /* 0x000fe40008000000 */
[----:B------:R-:W-:-:S12]  /*1810*/  UIMAD UR44, UR5, UR21, UR44 ;  /* 0x00000015052c72a4 */ /* 0x000fd8000f8e022c */
.L_x_18:
[----:B------:R-:W-:-:S09]  /*1820*/  UISETP.NE.AND UP0, UPT, UR24, 0x1, UPT ;  /* 0x000000011800788c */ /* 0x000fd2000bf05270 */
[----:B------:R-:W-:Y:S05]  /*1830*/  BRA.U UP0, `(.L_x_19) ;  /* 0x0000000100407547 */ /* 0x000fea000b800000 */
[----:B------:R-:W2:Y:S01]  /*1840*/  LDCU.128 UR8, c[0x0][0xc10] ;  /* 0x00018200ff0877ac */ /* 0x000ea20008000c00 */
[----:B------:R-:W3:Y:S01]  /*1850*/  LDCU UR12, c[0x0][0xc0c] ;  /* 0x00018180ff0c77ac */ /* 0x000ee20008000800 */
[----:B------:R-:W4:Y:S01]  /*1860*/  LDCU UR13, c[0x0][0xc20] ;  /* 0x00018400ff0d77ac */ /* 0x000f220008000800 */
[----:B--2---:R-:W-:Y:S02]  /*1870*/  UIMAD.WIDE.U32 UR4, UR44, UR8, URZ ;  /* 0x000000082c0472a5 */ /* 0x004fe4000f8e00ff */
[----:B------:R-:W-:Y:S02]  /*1880*/  UIMAD.WIDE.U32 UR6, UR19, UR11, URZ ;  /* 0x0000000b130672a5 */ /* 0x000fe4000f8e00ff */
[----:B---3--:R-:W-:Y:S02]  /*1890*/  UISETP.NE.AND UP0, UPT, UR12, 0x1, UPT ;  /* 0x000000010c00788c */ /* 0x008fe4000bf05270 */
[----:B------:R-:W-:-:S03]  /*18a0*/  USHF.R.U32.HI UR5, URZ, UR9, UR5 ;  /* 0x00000009ff057299 */ /* 0x000fc60008011605 */
[----:B------:R-:W-:Y:S01]  /*18b0*/  UMOV UR4, UR7 ;  /* 0x0000000700047c82 */ /* 0x000fe20008000000 */
[----:B------:R-:W-:Y:S02]  /*18c0*/  USEL UR5, UR44, UR5, !UP0 ;  /* 0x000000052c057287 */ /* 0x000fe4000c000000 */
[----:B------:R-:W-:Y:S02]  /*18d0*/  UISETP.NE.AND UP0, UPT, UR10, 0x1, UPT ;  /* 0x000000010a00788c */ /* 0x000fe4000bf05270 */
[----:B----4-:R-:W-:-:S04]  /*18e0*/  USHF.R.U32.HI UR4, URZ, UR13, UR4 ;  /* 0x0000000dff047299 */ /* 0x010fc80008011604 */
[----:B------:R-:W-:-:S04]  /*18f0*/  USEL UR4, UR19, UR4, !UP0 ;  /* 0x0000000413047287 */ /* 0x000fc8000c000000 */
[----:B------:R-:W-:Y:S02]  /*1900*/  UIADD3 UR6, UPT, UPT, -UR4, UR5, URZ ;  /* 0x0000000504067290 */ /* 0x000fe4000fffe1ff */
[----:B------:R-:W-:Y:S02]  /*1910*/  UIADD3 UR4, UPT, UPT, UR4, -UR5, URZ ;  /* 0x8000000504047290 */ /* 0x000fe4000fffe0ff */
[----:B------:R-:W-:Y:S02]  /*1920*/  UIMAD UR19, UR6, UR10, UR19 ;  /* 0x0000000a061372a4 */ /* 0x000fe4000f8e0213 */
[----:B------:R-:W-:-:S12]  /*1930*/  UIMAD UR44, UR4, UR12, UR44 ;  /* 0x0000000c042c72a4 */ /* 0x000fd8000f8e022c */
.L_x_19:
[----:B------:R-:W-:Y:S05]  /*1940*/  BRA.U !UP6, `(.L_x_20) ;  /* 0x000000010e0c7547 */ /* 0x000fea000b800000 */
[----:B------:R-:W-:Y:S01]  /*1950*/  UCGABAR_WAIT ;  /* 0x0000000000007dc7 */ /* 0x000fe20008000000 */
[----:B------:R-:W-:Y:S01]  /*1960*/  CCTL.IVALL ;  /* 0x00000000ff00798f */ /* 0x000fe20002000000 */
[----:B------:R-:W-:Y:S05]  /*1970*/  BRA `(.L_x_21) ;  /* 0x0000000000047947 */ /* 0x000fea0003800000 */
.L_x_20:
[----:B------:R-:W-:Y:S06]  /*1980*/  BAR.SYNC.DEFER_BLOCKING 0x0 ;  /* 0x0000000000007b1d */ /* 0x000fec0000010000 */
.L_x_21:
[----:B------:R-:W-:Y:S05]  /*1990*/  BRA.U UP5, `(.L_x_22) ;  /* 0x0000002d05587547 */ /* 0x000fea000b800000 */
[----:B------:R-:W2:Y:S01]  /*19a0*/  LDCU UR5, c[0x0][0x388] ;  /* 0x00007100ff0577ac */ /* 0x000ea20008000800 */
[----:B------:R-:W-:Y:S01]  /*19b0*/  PLOP3.LUT P1, PT, PT, PT, UP3, 0x80, 0x8 ;  /* 0x000000000008781c */ /* 0x000fe20003f2f038 */
[----:B------:R-:W-:Y:S01]  /*19c0*/  IMAD.MOV.U32 R2, RZ, RZ, RZ ;  /* 0x000000ffff027224 */ /* 0x000fe200078e00ff */
[----:B------:R-:W-:Y:S01]  /*19d0*/  ISETP.EQ.OR P2, PT, R3, RZ, P3 ;  /* 0x000000ff0300720c */ /* 0x000fe20001f42670 */
[----:B------:R-:W3:Y:S01]  /*19e0*/  LDCU UR8, c[0x0][0x38c] ;  /* 0x00007180ff0877ac */ /* 0x000ee20008000800 */
[----:B------:R-:W-:Y:S01]  /*19f0*/  PLOP3.LUT P1, PT, P1, PT, PT, 0x8, 0x80 ;  /* 0x000000000080781c */ /* 0x000fe20000f2e170 */
[----:B------:R-:W4:Y:S01]  /*1a00*/  LDCU.64 UR6, c[0x0][0x390] ;  /* 0x00007200ff0677ac */ /* 0x000f220008000a00 */
[----:B------:R-:W-:Y:S01]  /*1a10*/  UISETP.NE.AND UP1, UPT, UR18, URZ, UPT ;  /* 0x000000ff1200728c */ /* 0x000fe2000bf25270 */
[----:B------:R-:W3:Y:S01]  /*1a20*/  LDCU UR53, c[0x0][0x370] ;  /* 0x00006e00ff3577ac */ /* 0x000ee20008000800 */
[----:B--2---:R-:W-:Y:S02]  /*1a30*/  UIADD3 UR5, UPT, UPT, UR5, 0x1f, URZ ;  /* 0x0000001f05057890 */ /* 0x004fe4000fffe0ff */
[----:B------:R-:W-:-:S02]  /*1a40*/  USEL UR38, UR55, 0x2, UP1 ;  /* 0x0000000237267887 */ /* 0x000fc40008800000 */
[----:B------:R-:W-:Y:S01]  /*1a50*/  USHF.R.S32.HI UR4, URZ, 0x1f, UR5 ;  /* 0x0000001fff047899 */ /* 0x000fe20008011405 */
[----:B-1----:R-:W1:Y:S03]  /*1a60*/  LDCU.64 UR46, c[0x0][0x348] ;  /* 0x00006900ff2e77ac */ /* 0x002e660008000a00 */
[----:B------:R-:W-:Y:S02]  /*1a70*/  ULEA.HI UR4, UR4, UR5, URZ, 0x5 ;  /* 0x0000000504047291 */ /* 0x000fe4000f8f28ff */
[----:B------:R-:W-:Y:S02]  /*1a80*/  USHF.L.U32 UR5, UR22, 0x5, URZ ;  /* 0x0000000516057899 */ /* 0x000fe400080006ff */
[----:B------:R-:W-:Y:S02]  /*1a90*/  USHF.R.S32.HI UR4, URZ, 0x5, UR4 ;  /* 0x00000005ff047899 */ /* 0x000fe40008011404 */
[----:B------:R-:W-:-:S02]  /*1aa0*/  ULOP3.LUT UR56, UR5, 0x20, URZ, 0xc0, !UPT ;  /* 0x0000002005387892 */ /* 0x000fc4000f8ec0ff */
[----:B---3--:R-:W-:Y:S02]  /*1ab0*/  UIMAD UR4, UR4, UR8, URZ ;  /* 0x00000008040472a4 */ /* 0x008fe4000f8e02ff */
[----:B------:R-:W-:Y:S02]  /*1ac0*/  USHF.L.U32 UR57, UR22, 0x6, URZ ;  /* 0x0000000616397899 */ /* 0x000fe400080006ff */
[----:B----4-:R-:W-:Y:S01]  /*1ad0*/  UIMAD UR4, UR4, UR6, URZ ;  /* 0x00000006040472a4 */ /* 0x010fe2000f8e02ff */
[----:B------:R-:W2:Y:S03]  /*1ae0*/  LDCU UR52, c[0x0][0x374] ;  /* 0x00006e80ff3477ac */ /* 0x000ea60008000800 */
[----:B------:R-:W-:Y:S01]  /*1af0*/  UIMAD UR54, UR4, UR7, URZ ;  /* 0x00000007043672a4 */ /* 0x000fe2000f8e02ff */
[----:B------:R-:W-:Y:S01]  /*1b00*/  UMOV UR27, 0x1 ;  /* 0x00000001001b7882 */ /* 0x000fe20000000000 */
[----:B------:R-:W-:-:S02]  /*1b10*/  UMOV UR31, URZ ;  /* 0x000000ff001f7c82 */ /* 0x000fc40008000000 */
[----:B------:R-:W-:Y:S02]  /*1b20*/  UISETP.NE.AND UP2, UPT, UR54, URZ, UPT ;  /* 0x000000ff3600728c */ /* 0x000fe4000bf45270 */
[----:B------:R-:W-:Y:S01]  /*1b30*/  UISETP.LT.U32.AND UP0, UPT, UR54, 0x23, UPT ;  /* 0x000000233600788c */ /* 0x000fe2000bf01070 */
[----:B------:R-:W-:Y:S01]  /*1b40*/  UMOV UR36, URZ ;  /* 0x000000ff00247c82 */ /* 0x000fe20008000000 */
[----:B------:R-:W-:Y:S02]  /*1b50*/  UMOV UR42, URZ ;  /* 0x000000ff002a7c82 */ /* 0x000fe40008000000 */
[----:B------:R-:W-:-:S04]  /*1b60*/  USEL UR4, UR54, 0x23, UP0 ;  /* 0x0000002336047887 */ /* 0x000fc80008000000 */
[----:B------:R-:W-:Y:S02]  /*1b70*/  UIADD3 UR5, UPT, UPT, UR4, -0x1, URZ ;  /* 0xffffffff04057890 */ /* 0x000fe4000fffe0ff */
[----:B------:R-:W-:Y:S02]  /*1b80*/  @!UP2 UIADD3 UR5, UPT, UPT, UR4, URZ, URZ ;  /* 0x000000ff0405a290 */ /* 0x000fe4000fffe0ff */
[----:B------:R-:W-:Y:S02]  /*1b90*/  UIADD3 UR51, UPT, UPT, UR54, -UR4, URZ ;  /* 0x8000000436337290 */ /* 0x000fe4000fffe0ff */
[----:B-12---:R-:W-:-:S12]  /*1ba0*/  UIADD3 UR55, UPT, UPT, UR5, 0x1, URZ ;  /* 0x0000000105377890 */ /* 0x006fd8000fffe0ff */
.L_x_40:
[----:B------:R-:W1:Y:S01]  /*1bb0*/  S2UR UR30, SR_CgaCtaId ;  /* 0x00000000001e79c3 */ /* 0x000e620000008800 */
[----:B------:R-:W-:Y:S01]  /*1bc0*/  UMOV UR4, 0x400 ;  /* 0x0000040000047882 */ /* 0x000fe20000000000 */
[----:B------:R-:W-:Y:S01]  /*1bd0*/  MOV R0, UR27 ;  /* 0x0000001b00007c02 */ /* 0x000fe20008000f00 */
[----:B------:R-:W-:Y:S02]  /*1be0*/  UISETP.NE.AND UP0, UPT, UR54, URZ, UPT ;  /* 0x000000ff3600728c */ /* 0x000fe4000bf05270 */
[----:B------:R-:W-:Y:S01]  /*1bf0*/  ULEA UR19, UR19, UR56, 0x6 ;  /* 0x0000003813137291 */ /* 0x000fe2000f8e30ff */
[----:B------:R-:W-:Y:S01]  /*1c00*/  SHF.L.U32 R0, R0, 0x1f, RZ ;  /* 0x0000001f00007819 */ /* 0x000fe200000006ff */
[----:B------:R-:W-:Y:S01]  /*1c10*/  UMOV UR28, URZ ;  /* 0x000000ff001c7c82 */ /* 0x000fe20008000000 */
[----:B------:R-:W-:Y:S01]  /*1c20*/  UMOV UR22, URZ ;  /* 0x000000ff00167c82 */ /* 0x000fe20008000000 */
[----:B------:R-:W-:Y:S01]  /*1c30*/  UMOV UR21, URZ ;  /* 0x000000ff00157c82 */ /* 0x000fe20008000000 */
[----:B------:R-:W-:Y:S01]  /*1c40*/  UMOV UR20, URZ ;  /* 0x000000ff00147c82 */ /* 0x000fe20008000000 */
[----:B-1----:R-:W-:-:S04]  /*1c50*/  ULEA UR30, UR30, UR4, 0x18 ;  /* 0x000000041e1e7291 */ /* 0x002fc8000f8ec0ff */
[----:B------:R-:W-:-:S09]  /*1c60*/  ULEA UR4, UR31, UR30, 0x3 ;  /* 0x0000001e1f047291 */ /* 0x000fd2000f8e18ff */
[----:B------:R1:W2:Y:S01]  /*1c70*/  SYNCS.PHASECHK.TRANS64.TRYWAIT P0, [UR4+0x118], R0 ;  /* 0x00011800ff0075a7 */ /* 0x0002a20008001104 */
[----:B------:R-:W-:-:S04]  /*1c80*/  ULEA.HI UR4, UR44, UR44, URZ, 0x1 ;  /* 0x0000002c2c047291 */ /* 0x000fc8000f8f08ff */
[----:B------:R-:W-:-:S04]  /*1c90*/  USHF.L.U32 UR4, UR4, 0x6, URZ ;  /* 0x0000000604047899 */ /* 0x000fc800080006ff */
[----:B------:R-:W-:-:S04]  /*1ca0*/  ULOP3.LUT UR4, UR4, 0xffffff80, URZ, 0xc0, !UPT ;  /* 0xffffff8004047892 */ /* 0x000fc8000f8ec0ff */
[----:B------:R-:W-:Y:S01]  /*1cb0*/  ULOP3.LUT UR43, UR4, 0x40, UR57, 0xf8, !UPT ;  /* 0x00000040042b7892 */ /* 0x000fe2000f8ef839 */
[----:B------:R-:W-:Y:S11]  /*1cc0*/  BRA.U !UP0, `(.L_x_23) ;  /* 0x0000000508ac7547 */ /* 0x000ff6000b800000 */
[----:B------:R-:W3:Y:S01]  /*1cd0*/  LDCU.128 UR12, c[0x0][0x480] ;  /* 0x00009000ff0c77ac */ /* 0x000ee20008000c00 */
[----:B------:R-:W4:Y:S01]  /*1ce0*/  LDCU.128 UR8, c[0x0][0x490] ;  /* 0x00009200ff0877ac */ /* 0x000f220008000c00 */
[----:B------:R-:W1:Y:S01]  /*1cf0*/  LDCU.64 UR20, c[0x0][0x4c0] ;  /* 0x00009800ff1477ac */ /* 0x000e620008000a00 */
[----:B------:R-:W1:Y:S01]  /*1d00*/  LDCU.64 UR16, c[0x0][0x4f0] ;  /* 0x00009e00ff1077ac */ /* 0x000e620008000a00 */
[----:B------:R-:W1:Y:S01]  /*1d10*/  LDCU UR18, c[0x0][0x4c8] ;  /* 0x00009900ff1277ac */ /* 0x000e620008000800 */
[----:B---3--:R-:W-:Y:S02]  /*1d20*/  UIMAD.WIDE.U32 UR4, UR43, UR13, URZ ;  /* 0x0000000d2b0472a5 */ /* 0x008fe4000f8e00ff */
[----:B------:R-:W-:Y:S02]  /*1d30*/  UISETP.NE.AND UP0, UPT, UR12, 0x1, UPT ;  /* 0x000000010c00788c */ /* 0x000fe4000bf05270 */
[----:B------:R-:W-:Y:S01]  /*1d40*/  USHF.R.U32.HI UR5, URZ, UR14, UR5 ;  /* 0x0000000eff057299 */ /* 0x000fe20008011605 */
[----:B------:R-:W3:Y:S03]  /*1d50*/  LDCU UR49, c[0x0][0x38c] ;  /* 0x00007180ff3177ac */ /* 0x000ee60008000800 */
[----:B------:R-:W-:-:S02]  /*1d60*/  USEL UR5, UR43, UR5, !UP0 ;  /* 0x000000052b057287 */ /* 0x000fc4000c000000 */
[----:B------:R-:W-:Y:S02]  /*1d70*/  UISETP.NE.AND UP0, UPT, UR15, 0x1, UPT ;  /* 0x000000010f00788c */ /* 0x000fe4000bf05270 */
[----:B----4-:R-:W-:Y:S01]  /*1d80*/  UIMAD.WIDE.U32 UR6, UR5, UR8, URZ ;  /* 0x00000008050672a5 */ /* 0x010fe2000f8e00ff */
[----:B------:R-:W4:Y:S01]  /*1d90*/  LDCU UR8, c[0x0][0x4a0] ;  /* 0x00009400ff0877ac */ /* 0x000f220008000800 */
[----:B------:R-:W1:Y:S05]  /*1da0*/  LDCU UR23, c[0x0][0x4cc] ;  /* 0x00009980ff1777ac */ /* 0x000e6a0008000800 */
[----:B------:R-:W-:Y:S01]  /*1db0*/  UMOV UR4, UR7 ;  /* 0x0000000700047c82 */ /* 0x000fe20008000000 */
[----:B------:R-:W1:Y:S01]  /*1dc0*/  LDCU.64 UR40, c[0x0][0x390] ;  /* 0x00007200ff2877ac */ /* 0x000e620008000a00 */
[----:B------:R-:W-:Y:S01]  /*1dd0*/  USHF.R.U32.HI UR4, URZ, UR9, UR4 ;  /* 0x00000009ff047299 */ /* 0x000fe20008011604 */
[----:B------:R-:W1:Y:S03]  /*1de0*/  LDCU UR9, c[0x0][0x4ec] ;  /* 0x00009d80ff0977ac */ /* 0x000e660008000800 */
[----:B------:R-:W-:-:S02]  /*1df0*/  USEL UR4, UR5, UR4, !UP0 ;  /* 0x0000000405047287 */ /* 0x000fc4000c000000 */
[----:B------:R-:W-:Y:S02]  /*1e00*/  UISETP.NE.AND UP0, UPT, UR10, 0x1, UPT ;  /* 0x000000010a00788c */ /* 0x000fe4000bf05270 */
[----:B------:R-:W-:Y:S01]  /*1e10*/  UIMAD.WIDE.U32 UR6, UR4, UR11, URZ ;  /* 0x0000000b040672a5 */ /* 0x000fe2000f8e00ff */
[----:B------:R-:W1:Y:S01]  /*1e20*/  LDCU.64 UR24, c[0x0][0x4d0] ;  /* 0x00009a00ff1877ac */ /* 0x000e620008000a00 */
[----:B------:R-:W-:-:S05]  /*1e30*/  UIADD3 UR42, UPT, UPT, UR55, UR36, URZ ;  /* 0x00000024372a7290 */ /* 0x000fca000fffe0ff */
[----:B------:R-:W-:Y:S01]  /*1e40*/  UMOV UR6, UR7 ;  /* 0x0000000700067c82 */ /* 0x000fe20008000000 */
[----:B------:R-:W-:Y:S02]  /*1e50*/  UIADD3 UR7, UPT, UPT, -UR4, URZ, URZ ;  /* 0x000000ff04077290 */ /* 0x000fe4000fffe1ff */
[----:B----4-:R-:W-:Y:S02]  /*1e60*/  USHF.R.U32.HI UR6, URZ, UR8, UR6 ;  /* 0x00000008ff067299 */ /* 0x010fe40008011606 */
[----:B------:R-:W-:Y:S02]  /*1e70*/  UIADD3 UR8, UPT, UPT, -UR5, URZ, URZ ;  /* 0x000000ff05087290 */ /* 0x000fe4000fffe1ff */
[----:B------:R-:W-:Y:S02]  /*1e80*/  USEL UR14, UR4, UR6, !UP0 ;  /* 0x00000006040e7287 */ /* 0x000fe4000c000000 */
[----:B------:R-:W-:Y:S02]  /*1e90*/  UIMAD UR7, UR15, UR7, UR5 ;  /* 0x000000070f0772a4 */ /* 0x000fe4000f8e0205 */
[----:B------:R-:W-:-:S02]  /*1ea0*/  UIADD3 UR6, UPT, UPT, -UR14, URZ, URZ ;  /* 0x000000ff0e067290 */ /* 0x000fc4000fffe1ff */
[----:B------:R-:W-:Y:S02]  /*1eb0*/  UIMAD UR8, UR12, UR8, UR43 ;  /* 0x000000080c0872a4 */ /* 0x000fe4000f8e022b */
[----:B------:R-:W-:Y:S02]  /*1ec0*/  UIMAD UR13, UR10, UR6, UR4 ;  /* 0x000000060a0d72a4 */ /* 0x000fe4000f8e0204 */
[----:B-1----:R-:W-:Y:S02]  /*1ed0*/  UIMAD UR11, UR8, UR20, UR9 ;  /* 0x00000014080b72a4 */ /* 0x002fe4000f8e0209 */
[----:B------:R-:W-:Y:S01]  /*1ee0*/  UIMAD UR12, UR7, UR21, UR16 ;  /* 0x00000015070c72a4 */ /* 0x000fe2000f8e0210 */
[----:B------:R-:W1:Y:S02]  /*1ef0*/  LDCU.64 UR4, c[0x0][0x4f8] ;  /* 0x00009f00ff0477ac */ /* 0x000e640008000a00 */
[----:B------:R-:W4:Y:S01]  /*1f00*/  LDCU UR6, c[0x0][0x500] ;  /* 0x0000a000ff0677ac */ /* 0x000f220008000800 */
[----:B------:R-:W-:Y:S01]  /*1f10*/  UIMAD UR13, UR13, UR18, UR17 ;  /* 0x000000120d0d72a4 */ /* 0x000fe2000f8e0211 */
[----:B------:R-:W-:Y:S01]  /*1f20*/  UMOV UR28, URZ ;  /* 0x000000ff001c7c82 */ /* 0x000fe20008000000 */
[----:B------:R-:W-:Y:S01]  /*1f30*/  UMOV UR7, UR31 ;  /* 0x0000001f00077c82 */ /* 0x000fe20008000000 */
[----:B------:R-:W-:Y:S01]  /*1f40*/  UMOV UR20, URZ ;  /* 0x000000ff00147c82 */ /* 0x000fe20008000000 */
[----:B------:R-:W-:Y:S01]  /*1f50*/  UMOV UR21, URZ ;  /* 0x000000ff00157c82 */ /* 0x000fe20008000000 */
[----:B---3--:R-:W-:-:S07]  /*1f60*/  UMOV UR22, URZ ;  /* 0x000000ff00167c82 */ /* 0x008fce0008000000 */
.L_x_29:
[----:B------:R-:W-:Y:S01]  /*1f70*/  @!P3 MOV R3, 0x3000 ;  /* 0x000030000003b802 */ /* 0x000fe20000000f00 */
[----:B------:R-:W-:Y:S01]  /*1f80*/  ULEA UR9, UR7, UR30, 0x3 ;  /* 0x0000001e07097291 */ /* 0x000fe2000f8e18ff */
[----:B--2---:R-:W-:Y:S11]  /*1f90*/  @P0 BRA `(.L_x_24) ;  /* 0x0000000000100947 */ /* 0x004ff60003800000 */
[----:B------:R-:W-:Y:S04]  /*1fa0*/  MOV R4, UR27 ;  /* 0x0000001b00047c02 */ /* 0x000fe80008000f00 */
[----:B------:R-:W-:Y:S04]  /*1fb0*/  SHF.L.U32 R4, R4, 0x1f, RZ ;  /* 0x0000001f04047819 */ /* 0x000fe800000006ff */
[----:B------:R-:W2:Y:S02]  /*1fc0*/  SYNCS.PHASECHK.TRANS64.TRYWAIT P0, [UR9+0x118], R4 ;  /* 0x00011804ff0075a7 */ /* 0x000ea40008001109 */
[----:B--2---:R-:W-:Y:S05]  /*1fd0*/  @!P0 BRA `(.L_x_25) ;  /* 0x0000007400fc8947 */ /* 0x004fea0003800000 */
.L_x_24:
[----:B------:R3:W-:Y:S01]  /*1fe0*/  @!P3 SYNCS.ARRIVE.TRANS64 RZ, [UR9], R3 ;  /* 0x00000003ffffb9a7 */ /* 0x0007e20008000009 */
[----:B------:R-:W-:Y:S04]  /*1ff0*/  ULOP3.LUT UR8, UR38, 0x2, URZ, 0xfc, !UPT ;  /* 0x0000000226087892 */ /* 0x000fe8000f8efcff */
[----:B------:R-:W-:Y:S09]  /*2000*/  UISETP.NE.AND UP0, UPT, UR8, 0x2, UPT ;  /* 0x000000020800788c */ /* 0x000ff2000bf05270 */
[----:B------:R-:W-:Y:S05]  /*2010*/  BRA.U UP0, `(.L_x_26) ;  /* 0x0000000100047547 */ /* 0x000fea000b800000 */
[----:B-1--4-:R-:W-:Y:S05]  /*2020*/  BPT.TRAP 0x1 ;  /* 0x000000040000795c */ /* 0x012fea0000300000 */
.L_x_26:
[----:B------:R-:W-:Y:S04]  /*2030*/  BSSY.RECONVERGENT B0, `(.L_x_27) ;  /* 0x0000003000007945 */ /* 0x000fe80003800200 */
[----:B------:R-:W-:Y:S05]  /*2040*/  @P2 BRA `(.L_x_28) ;  /* 0x0000000000042947 */ /* 0x000fea0003800000 */
[----:B-1--4-:R-:W-:Y:S05]  /*2050*/  BPT.TRAP 0x1 ;  /* 0x000000040000795c */ /* 0x012fea0000300000 */
.L_x_28:
[----:B-1--4-:R-:W-:Y:S05]  /*2060*/  BSYNC.RECONVERGENT B0 ;  /* 0x0000000000007941 */ /* 0x012fea0003800200 */
.L_x_27:
[----:B------:R-:W-:Y:S02]  /*2070*/  UIADD3 UR8, UPT, UPT, UR7, 0x1, URZ ;  /* 0x0000000107087890 */ /* 0x000fe4000fffe0ff */
[----:B------:R-:W-:Y:S02]  /*2080*/  UIMAD UR15, UR20, UR23, UR4 ;  /* 0x00000017140f72a4 */ /* 0x000fe4000f8e0204 */
[----:B------:R-:W-:Y:S02]  /*2090*/  UISETP.NE.AND UP0, UPT, UR8, 0x23, UPT ;  /* 0x000000230800788c */ /* 0x000fe4000bf05270 */
[----:B------:R-:W-:Y:S02]  /*20a0*/  ULEA UR17, UR7, UR30, 0xc ;  /* 0x0000001e07117291 */ /* 0x000fe4000f8e60ff */
[----:B------:R-:W-:Y:S02]  /*20b0*/  USEL UR10, URZ, 0x1, UP0 ;  /* 0x00000001ff0a7887 */ /* 0x000fe40008000000 */
[----:B------:R-:W-:Y:S02]  /*20c0*/  USEL UR31, UR8, URZ, UP0 ;  /* 0x000000ff081f7287 */ /* 0x000fe40008000000 */
[----:B------:R-:W-:Y:S02]  /*20d0*/  ULOP3.LUT UR27, UR27, UR10, URZ, 0x3c, !UPT ;  /* 0x0000000a1b1b7292 */ /* 0x000fe4000f8e3cff */
[----:B------:R-:W-:Y:S02]  /*20e0*/  ULEA UR8, UR31, UR30, 0x3 ;  /* 0x0000001e1f087291 */ /* 0x000fe4000f8e18ff */
[----:B------:R-:W-:Y:S02]  /*20f0*/  ULEA UR16, UR7, UR30, 0xb ;  /* 0x0000001e07107291 */ /* 0x000fe4000f8e58ff */
[----:B------:R-:W-:Y:S01]  /*2100*/  UIADD3 UR34, UP0, UPT, UR46, 0x80, URZ ;  /* 0x000000802e227890 */ /* 0x000fe2000ff1e0ff */
[----:B--2---:R-:W-:Y:S01]  /*2110*/  MOV R0, UR27 ;  /* 0x0000001b00007c02 */ /* 0x004fe20008000f00 */
[----:B------:R-:W-:Y:S02]  /*2120*/  ULOP3.LUT UR9, UR9, 0xfefffff8, URZ, 0xc0, !UPT ;  /* 0xfefffff809097892 */ /* 0x000fe4000f8ec0ff */
[----:B------:R-:W-:Y:S01]  /*2130*/  USHF.L.U32 UR10, UR28, 0x5, URZ ;  /* 0x000000051c0a7899 */ /* 0x000fe200080006ff */
[----:B------:R-:W-:Y:S01]  /*2140*/  SHF.L.U32 R0, R0, 0x1f, RZ ;  /* 0x0000001f00007819 */ /* 0x000fe200000006ff */
[----:B------:R-:W-:Y:S02]  /*2150*/  UIADD3.X UR35, UPT, UPT, URZ, UR47, URZ, UP0, !UPT ;  /* 0x0000002fff237290 */ /* 0x000fe400087fe4ff */
[----:B------:R-:W-:Y:S01]  /*2160*/  UIADD3 UR32, UP3, UPT, UR46, 0x200, URZ ;  /* 0x000002002e207890 */ /* 0x000fe2000ff7e0ff */
[----:B------:R1:W2:Y:S01]  /*2170*/  SYNCS.PHASECHK.TRANS64.TRYWAIT P0, [UR8+0x118], R0 ;  /* 0x00011800ff0075a7 */ /* 0x0002a20008001108 */
[----:B------:R-:W-:Y:S02]  /*2180*/  UIMAD UR8, UR21, UR24, UR5 ;  /* 0x00000018150872a4 */ /* 0x000fe4000f8e0205 */
[----:B------:R-:W-:Y:S02]  /*2190*/  UIMAD UR7, UR22, UR25, UR6 ;  /* 0x00000019160772a4 */ /* 0x000fe4000f8e0206 */
[----:B------:R-:W-:Y:S02]  /*21a0*/  ULEA UR15, UR8, UR15, 0x5 ;  /* 0x0000000f080f7291 */ /* 0x000fe4000f8e28ff */
[----:B------:R-:W-:Y:S02]  /*21b0*/  UIADD3 UR8, UPT, UPT, UR17, 0x3400, URZ ;  /* 0x0000340011087890 */ /* 0x000fe4000fffe0ff */
[----:B------:R-:W-:Y:S02]  /*21c0*/  ULEA UR7, UR7, UR15, 0xa ;  /* 0x0000000f07077291 */ /* 0x000fe4000f8e50ff */
[----:B------:R-:W-:Y:S02]  /*21d0*/  UIADD3.X UR33, UPT, UPT, URZ, UR47, URZ, UP3, !UPT ;  /* 0x0000002fff217290 */ /* 0x000fe40009ffe4ff */
[----:B------:R-:W-:Y:S02]  /*21e0*/  UPRMT UR7, UR7, 0x5410, URZ ;  /* 0x0000541007077896 */ /* 0x000fe400080000ff */
[----:B------:R-:W-:Y:S02]  /*21f0*/  UIADD3 UR16, UPT, UPT, UR16, 0x26400, URZ ;  /* 0x0002640010107890 */ /* 0x000fe4000fffe0ff */
[----:B------:R-:W-:Y:S02]  /*2200*/  UIADD3 UR37, UPT, UPT, UR20, 0x1, URZ ;  /* 0x0000000114257890 */ /* 0x000fe4000fffe0ff */
[----:B------:R-:W-:Y:S02]  /*2210*/  UIADD3 UR29, UPT, UPT, UR21, 0x1, URZ ;  /* 0x00000001151d7890 */ /* 0x000fe4000fffe0ff */
[----:B------:R-:W-:Y:S02]  /*2220*/  UISETP.NE.AND UP2, UPT, UR37, UR49, UPT ;  /* 0x000000312500728c */ /* 0x000fe4000bf45270 */
[----:B------:R-:W-:Y:S02]  /*2230*/  UIADD3 UR26, UPT, UPT, UR22, 0x1, URZ ;  /* 0x00000001161a7890 */ /* 0x000fe4000fffe0ff */
[----:B------:R-:W-:Y:S01]  /*2240*/  UIADD3 UR36, UPT, UPT, UR36, 0x1, URZ ;  /* 0x0000000124247890 */ /* 0x000fe2000fffe0ff */
[----:B------:R-:W-:Y:S01]  /*2250*/  UMOV UR44, 0x0 ;  /* 0x00000000002c7882 */ /* 0x000fe20000000000 */
[----:B------:R-:W-:Y:S01]  /*2260*/  UMOV UR45, 0x10000000 ;  /* 0x10000000002d7882 */ /* 0x000fe20000000000 */
[----:B------:R-:W-:Y:S01]  /*2270*/  UMOV UR17, UR9 ;  /* 0x0000000900117c82 */ /* 0x000fe20008000000 */
[----:B------:R4:W-:Y:S01]  /*2280*/  UTMALDG.5D.IM2COL.2CTA [UR8], [UR34], UR7, desc[UR44] ;  /* 0x00002c08220073b4 */ /* 0x0009e20008261007 */
[----:B------:R-:W-:Y:S02]  /*2290*/  UMOV UR18, UR10 ;  /* 0x0000000a00127c82 */ /* 0x000fe40008000000 */
[----:B------:R-:W-:Y:S04]  /*22a0*/  @UP2 UIADD3 UR29, UPT, UPT, UR21, URZ, URZ ;  /* 0x000000ff151d2290 */ /* 0x000fe8000fffe0ff */
[----:B------:R-:W-:Y:S01]  /*22b0*/  UISETP.NE.AND UP1, UPT, UR29, UR40, UPT ;  /* 0x000000281d00728c */ /* 0x000fe2000bf25270 */
[----:B------:R3:W-:Y:S10]  /*22c0*/  UTMALDG.5D.2CTA [UR16], [UR32], desc[UR44] ;  /* 0x00002c10200075b4 */ /* 0x0007f40008221000 */
[----:B------:R-:W-:Y:S04]  /*22d0*/  @UP1 UIADD3 UR26, UPT, UPT, UR22, URZ, URZ ;  /* 0x000000ff161a1290 */ /* 0x000fe8000fffe0ff */
[----:B------:R-:W-:Y:S02]  /*22e0*/  UISETP.NE.AND UP0, UPT, UR26, UR41, UPT ;  /* 0x000000291a00728c */ /* 0x000fe4000bf05270 */
[----:B----4-:R-:W-:Y:S09]  /*22f0*/  UIADD3 UR8, UPT, UPT, UR28, 0x1, URZ ;  /* 0x000000011c087890 */ /* 0x010ff2000fffe0ff */
[----:B------:R-:W-:Y:S01]  /*2300*/  @UP0 UIADD3 UR8, UPT, UPT, UR28, URZ, URZ ;  /* 0x000000ff1c080290 */ /* 0x000fe2000fffe0ff */
[----:B------:R-:W-:Y:S01]  /*2310*/  UMOV UR7, UR31 ;  /* 0x0000001f00077c82 */ /* 0x000fe20008000000 */
[----:B---3--:R-:W-:Y:S02]  /*2320*/  USEL UR22, UR26, URZ, UP0 ;  /* 0x000000ff1a167287 */ /* 0x008fe40008000000 */
[----:B------:R-:W-:Y:S02]  /*2330*/  UISETP.NE.AND UP0, UPT, UR36, UR42, UPT ;  /* 0x0000002a2400728c */ /* 0x000fe4000bf05270 */
[----:B------:R-:W-:Y:S02]  /*2340*/  USEL UR20, UR37, URZ, UP2 ;  /* 0x000000ff25147287 */ /* 0x000fe40009000000 */
[----:B------:R-:W-:Y:S01]  /*2350*/  USEL UR21, UR29, URZ, UP1 ;  /* 0x000000ff1d157287 */ /* 0x000fe20008800000 */
[----:B------:R-:W-:Y:S04]  /*2360*/  UMOV UR28, UR8 ;  /* 0x00000008001c7c82 */ /* 0x000fe80008000000 */
[----:B-1----:R-:W-:Y:S07]  /*2370*/  BRA.U UP0, `(.L_x_29) ;  /* 0xfffffff900fc7547 */ /* 0x002fee000b83ffff */
.L_x_23:
[----:B------:R-:W-:Y:S01]  /*2380*/  ULEA UR4, UR31, UR30, 0x3 ;  /* 0x0000001e1f047291 */ /* 0x000fe2000f8e18ff */
[----:B-1----:R-:W-:Y:S01]  /*2390*/  MOV R0, UR27 ;  /* 0x0000001b00007c02 */ /* 0x002fe20008000f00 */
[----:B------:R-:W-:Y:S01]  /*23a0*/  @!P1 SYNCS.ARRIVE.TRANS64.A1T0 RZ, [UR30+0x268], RZ ;  /* 0x000268ffffff99a7 */ /* 0x000fe2000810001e */
[----:B------:R-:W-:Y:S02]  /*23b0*/  UISETP.GE.AND UP0, UPT, UR51, 0x1, UPT ;  /* 0x000000013300788c */ /* 0x000fe4000bf06270 */
[----:B------:R-:W-:-:S04]  /*23c0*/  SHF.L.U32 R0, R0, 0x1f, RZ ;  /* 0x0000001f00007819 */ /* 0x000fc800000006ff */
[----:B--2---:R1:W2:Y:S03]  /*23d0*/  SYNCS.PHASECHK.TRANS64.TRYWAIT P0, [UR4+0x118], R0 ;  /* 0x00011800ff0075a7 */ /* 0x0042a60008001104 */
[----:B------:R-:W-:Y:S05]  /*23e0*/  BRA.U !UP0, `(.L_x_30) ;  /* 0x0000000508a47547 */ /* 0x000fea000b800000 */
[----:B------:R-:W3:Y:S01]  /*23f0*/  LDCU.128 UR8, c[0x0][0x480] ;  /* 0x00009000ff0877ac */ /* 0x000ee20008000c00 */
[----:B------:R-:W4:Y:S01]  /*2400*/  LDCU.128 UR32, c[0x0][0x490] ;  /* 0x00009200ff2077ac */ /* 0x000f220008000c00 */
[----:B------:R-:W1:Y:S01]  /*2410*/  LDCU UR13, c[0x0][0x4c8] ;  /* 0x00009900ff0d77ac */ /* 0x000e620008000800 */
        /* <DEDUP_REMOVED lines=10> */
[----:B------:R-:W1:Y:S05]  /*24c0*/  LDCU.64 UR40, c[0x0][0x390] ;  /* 0x00007200ff2877ac */ /* 0x000e6a0008000a00 */
[----:B------:R-:W-:Y:S01]  /*24d0*/  UMOV UR4, UR7 ;  /* 0x0000000700047c82 */ /* 0x000fe20008000000 */
[----:B------:R-:W1:Y:S01]  /*24e0*/  LDCU.64 UR24, c[0x0][0x4d0] ;  /* 0x00009a00ff1877ac */ /* 0x000e620008000a00 */
[----:B------:R-:W-:Y:S01]  /*24f0*/  USHF.R.U32.HI UR4, URZ, UR33, UR4 ;  /* 0x00000021ff047299 */ /* 0x000fe20008011604 */
[----:B------:R-:W4:Y:S03]  /*2500*/  LDCU.64 UR32, c[0x0][0x4c0] ;  /* 0x00009800ff2077ac */ /* 0x000f260008000a00 */
[----:B------:R-:W-:-:S02]  /*2510*/  USEL UR4, UR5, UR4, !UP0 ;  /* 0x0000000405047287 */ /* 0x000fc4000c000000 */
[----:B------:R-:W-:Y:S02]  /*2520*/  UISETP.NE.AND UP0, UPT, UR34, 0x1, UPT ;  /* 0x000000012200788c */ /* 0x000fe4000bf05270 */
[----:B------:R-:W-:Y:S02]  /*2530*/  UIMAD.WIDE.U32 UR6, UR4, UR35, URZ ;  /* 0x00000023040672a5 */ /* 0x000fe4000f8e00ff */
[----:B------:R-:W-:Y:S01]  /*2540*/  UIADD3 UR42, UPT, UPT, UR51, UR42, URZ ;  /* 0x0000002a332a7290 */ /* 0x000fe2000fffe0ff */
[----:B------:R-:W-:-:S04]  /*2550*/  UMOV UR37, UR51 ;  /* 0x0000003300257c82 */ /* 0x000fc80008000000 */
[----:B------:R-:W-:Y:S01]  /*2560*/  UMOV UR6, UR7 ;  /* 0x0000000700067c82 */ /* 0x000fe20008000000 */
[----:B------:R-:W-:Y:S02]  /*2570*/  UIADD3 UR7, UPT, UPT, -UR5, URZ, URZ ;  /* 0x000000ff05077290 */ /* 0x000fe4000fffe1ff */
[----:B---3--:R-:W-:Y:S02]  /*2580*/  USHF.R.U32.HI UR6, URZ, UR9, UR6 ;  /* 0x00000009ff067299 */ /* 0x008fe40008011606 */
[----:B------:R-:W-:Y:S02]  /*2590*/  UIMAD UR7, UR8, UR7, UR43 ;  /* 0x00000007080772a4 */ /* 0x000fe4000f8e022b */
[----:B------:R-:W-:Y:S02]  /*25a0*/  USEL UR14, UR4, UR6, !UP0 ;  /* 0x00000006040e7287 */ /* 0x000fe4000c000000 */
[----:B------:R-:W-:Y:S02]  /*25b0*/  UIADD3 UR6, UPT, UPT, -UR4, URZ, URZ ;  /* 0x000000ff04067290 */ /* 0x000fe4000fffe1ff */
[----:B------:R-:W-:-:S02]  /*25c0*/  UIADD3 UR9, UPT, UPT, -UR14, URZ, URZ ;  /* 0x000000ff0e097290 */ /* 0x000fc4000fffe1ff */
[----:B------:R-:W-:Y:S02]  /*25d0*/  UIMAD UR12, UR11, UR6, UR5 ;  /* 0x000000060b0c72a4 */ /* 0x000fe4000f8e0205 */
[----:B------:R-:W-:Y:S02]  /*25e0*/  UIMAD UR9, UR34, UR9, UR4 ;  /* 0x00000009220972a4 */ /* 0x000fe4000f8e0204 */
[----:B----4-:R-:W-:Y:S01]  /*25f0*/  UIMAD UR11, UR7, UR32, UR10 ;  /* 0x00000020070b72a4 */ /* 0x010fe2000f8e020a */
[----:B------:R-:W3:Y:S02]  /*2600*/  LDCU UR43, c[0x0][0x38c] ;  /* 0x00007180ff2b77ac */ /* 0x000ee40008000800 */
[----:B------:R-:W4:Y:S01]  /*2610*/  LDCU UR6, c[0x0][0x500] ;  /* 0x0000a000ff0677ac */ /* 0x000f220008000800 */
[----:B------:R-:W2:Y:S01]  /*2620*/  LDCU.64 UR4, c[0x0][0x4f8] ;  /* 0x00009f00ff0477ac */ /* 0x000ea20008000a00 */
[----:B-1----:R-:W-:Y:S02]  /*2630*/  UIMAD UR12, UR12, UR33, UR16 ;  /* 0x000000210c0c72a4 */ /* 0x002fe4000f8e0210 */
[----:B------:R-:W-:Y:S01]  /*2640*/  UIMAD UR13, UR9, UR13, UR17 ;  /* 0x0000000d090d72a4 */ /* 0x000fe2000f8e0211 */
[----:B------:R-:W-:-:S11]  /*2650*/  UMOV UR7, UR31 ;  /* 0x0000001f00077c82 */ /* 0x000fd60008000000 */
.L_x_36:
[----:B------:R-:W-:Y:S01]  /*2660*/  @!P3 MOV R3, 0x3000 ;  /* 0x000030000003b802 */ /* 0x000fe20000000f00 */
[----:B------:R-:W-:Y:S01]  /*2670*/  ULEA UR9, UR7, UR30, 0x3 ;  /* 0x0000001e07097291 */ /* 0x000fe2000f8e18ff */
[----:B--23--:R-:W-:Y:S11]  /*2680*/  @P0 BRA `(.L_x_31) ;  /* 0x0000000000100947 */ /* 0x00cff60003800000 */
[----:B------:R-:W-:Y:S04]  /*2690*/  MOV R4, UR27 ;  /* 0x0000001b00047c02 */ /* 0x000fe80008000f00 */
[----:B------:R-:W-:Y:S04]  /*26a0*/  SHF.L.U32 R4, R4, 0x1f, RZ ;  /* 0x0000001f04047819 */ /* 0x000fe800000006ff */
[----:B------:R-:W1:Y:S02]  /*26b0*/  SYNCS.PHASECHK.TRANS64.TRYWAIT P0, [UR9+0x118], R4 ;  /* 0x00011804ff0075a7 */ /* 0x000e640008001109 */
[----:B-1----:R-:W-:Y:S05]  /*26c0*/  @!P0 BRA `(.L_x_32) ;  /* 0x0000007000588947 */ /* 0x002fea0003800000 */
.L_x_31:
[----:B------:R2:W-:Y:S01]  /*26d0*/  @!P3 SYNCS.ARRIVE.TRANS64 RZ, [UR9], R3 ;  /* 0x00000003ffffb9a7 */ /* 0x0005e20008000009 */
[----:B------:R-:W-:Y:S04]  /*26e0*/  ULOP3.LUT UR8, UR38, 0x2, URZ, 0xfc, !UPT ;  /* 0x0000000226087892 */ /* 0x000fe8000f8efcff */
[----:B------:R-:W-:Y:S09]  /*26f0*/  UISETP.NE.AND UP0, UPT, UR8, 0x2, UPT ;  /* 0x000000020800788c */ /* 0x000ff2000bf05270 */
[----:B------:R-:W-:Y:S05]  /*2700*/  BRA.U UP0, `(.L_x_33) ;  /* 0x0000000100047547 */ /* 0x000fea000b800000 */
[----:B---34-:R-:W-:Y:S05]  /*2710*/  BPT.TRAP 0x1 ;  /* 0x000000040000795c */ /* 0x018fea0000300000 */
.L_x_33:
[----:B------:R-:W-:Y:S04]  /*2720*/  BSSY.RECONVERGENT B0, `(.L_x_34) ;  /* 0x0000003000007945 */ /* 0x000fe80003800200 */
[----:B------:R-:W-:Y:S05]  /*2730*/  @P2 BRA `(.L_x_35) ;  /* 0x0000000000042947 */ /* 0x000fea0003800000 */
[----:B---34-:R-:W-:Y:S05]  /*2740*/  BPT.TRAP 0x1 ;  /* 0x000000040000795c */ /* 0x018fea0000300000 */
.L_x_35:
[----:B---34-:R-:W-:Y:S05]  /*2750*/  BSYNC.RECONVERGENT B0 ;  /* 0x0000000000007941 */ /* 0x018fea0003800200 */
.L_x_34:
[----:B------:R-:W-:Y:S02]  /*2760*/  UIADD3 UR8, UPT, UPT, UR7, 0x1, URZ ;  /* 0x0000000107087890 */ /* 0x000fe4000fffe0ff */
[----:B------:R-:W-:Y:S02]  /*2770*/  UIMAD UR16, UR20, UR23, UR4 ;  /* 0x00000017141072a4 */ /* 0x000fe4000f8e0204 */
[----:B------:R-:W-:Y:S02]  /*2780*/  UISETP.NE.AND UP0, UPT, UR8, 0x23, UPT ;  /* 0x000000230800788c */ /* 0x000fe4000bf05270 */
[----:B------:R-:W-:Y:S02]  /*2790*/  UIMAD UR15, UR21, UR24, UR5 ;  /* 0x00000018150f72a4 */ /* 0x000fe4000f8e0205 */
[----:B------:R-:W-:Y:S02]  /*27a0*/  USEL UR10, URZ, 0x1, UP0 ;  /* 0x00000001ff0a7887 */ /* 0x000fe40008000000 */
[----:B------:R-:W-:Y:S02]  /*27b0*/  USEL UR31, UR8, URZ, UP0 ;  /* 0x000000ff081f7287 */ /* 0x000fe40008000000 */
[----:B------:R-:W-:Y:S02]  /*27c0*/  ULOP3.LUT UR27, UR27, UR10, URZ, 0x3c, !UPT ;  /* 0x0000000a1b1b7292 */ /* 0x000fe4000f8e3cff */
[----:B------:R-:W-:Y:S02]  /*27d0*/  ULEA UR8, UR31, UR30, 0x3 ;  /* 0x0000001e1f087291 */ /* 0x000fe4000f8e18ff */
[----:B------:R-:W-:Y:S02]  /*27e0*/  ULEA UR17, UR7, UR30, 0xb ;  /* 0x0000001e07117291 */ /* 0x000fe4000f8e58ff */
[----:B------:R-:W-:Y:S01]  /*27f0*/  ULEA UR15, UR15, UR16, 0x5 ;  /* 0x000000100f0f7291 */ /* 0x000fe2000f8e28ff */
[----:B-1----:R-:W-:Y:S01]  /*2800*/  MOV R0, UR27 ;  /* 0x0000001b00007c02 */ /* 0x002fe20008000f00 */
[----:B------:R-:W-:Y:S02]  /*2810*/  UIADD3 UR34, UP0, UPT, UR46, 0x80, URZ ;  /* 0x000000802e227890 */ /* 0x000fe4000ff1e0ff */
[----:B------:R-:W-:Y:S01]  /*2820*/  ULOP3.LUT UR9, UR9, 0xfefffff8, URZ, 0xc0, !UPT ;  /* 0xfefffff809097892 */ /* 0x000fe2000f8ec0ff */
[----:B------:R-:W-:Y:S01]  /*2830*/  SHF.L.U32 R0, R0, 0x1f, RZ ;  /* 0x0000001f00007819 */ /* 0x000fe200000006ff */
[----:B------:R-:W-:Y:S02]  /*2840*/  USHF.L.U32 UR10, UR28, 0x5, URZ ;  /* 0x000000051c0a7899 */ /* 0x000fe400080006ff */
[----:B------:R-:W-:Y:S01]  /*2850*/  UIADD3.X UR35, UPT, UPT, URZ, UR47, URZ, UP0, !UPT ;  /* 0x0000002fff237290 */ /* 0x000fe200087fe4ff */
[----:B------:R1:W3:Y:S01]  /*2860*/  SYNCS.PHASECHK.TRANS64.TRYWAIT P0, [UR8+0x118], R0 ;  /* 0x00011800ff0075a7 */ /* 0x0002e20008001108 */
[----:B------:R-:W-:Y:S02]  /*2870*/  ULEA UR8, UR7, UR30, 0xc ;  /* 0x0000001e07087291 */ /* 0x000fe4000f8e60ff */
[----:B------:R-:W-:Y:S02]  /*2880*/  UIMAD UR7, UR22, UR25, UR6 ;  /* 0x00000019160772a4 */ /* 0x000fe4000f8e0206 */
[----:B------:R-:W-:Y:S02]  /*2890*/  UIADD3 UR8, UPT, UPT, UR8, 0x3400, URZ ;  /* 0x0000340008087890 */ /* 0x000fe4000fffe0ff */
[----:B------:R-:W-:Y:S02]  /*28a0*/  ULEA UR7, UR7, UR15, 0xa ;  /* 0x0000000f07077291 */ /* 0x000fe4000f8e50ff */
[----:B------:R-:W-:Y:S02]  /*28b0*/  UIADD3 UR32, UP3, UPT, UR46, 0x200, URZ ;  /* 0x000002002e207890 */ /* 0x000fe4000ff7e0ff */
[----:B------:R-:W-:Y:S02]  /*28c0*/  UPRMT UR7, UR7, 0x5410, URZ ;  /* 0x0000541007077896 */ /* 0x000fe400080000ff */
[----:B------:R-:W-:Y:S02]  /*28d0*/  UIADD3.X UR33, UPT, UPT, URZ, UR47, URZ, UP3, !UPT ;  /* 0x0000002fff217290 */ /* 0x000fe40009ffe4ff */
[----:B------:R-:W-:Y:S02]  /*28e0*/  UIADD3 UR16, UPT, UPT, UR17, 0x26400, URZ ;  /* 0x0002640011107890 */ /* 0x000fe4000fffe0ff */
[----:B------:R-:W-:Y:S02]  /*28f0*/  UIADD3 UR36, UPT, UPT, UR20, 0x1, URZ ;  /* 0x0000000114247890 */ /* 0x000fe4000fffe0ff */
[----:B------:R-:W-:Y:S02]  /*2900*/  UIADD3 UR29, UPT, UPT, UR21, 0x1, URZ ;  /* 0x00000001151d7890 */ /* 0x000fe4000fffe0ff */
[----:B------:R-:W-:Y:S02]  /*2910*/  UISETP.NE.AND UP2, UPT, UR36, UR43, UPT ;  /* 0x0000002b2400728c */ /* 0x000fe4000bf45270 */
[----:B------:R-:W-:Y:S01]  /*2920*/  UIADD3 UR26, UPT, UPT, UR22, 0x1, URZ ;  /* 0x00000001161a7890 */ /* 0x000fe2000fffe0ff */
[----:B------:R-:W-:Y:S01]  /*2930*/  UMOV UR44, 0x0 ;  /* 0x00000000002c7882 */ /* 0x000fe20000000000 */
[----:B------:R-:W-:Y:S01]  /*2940*/  UMOV UR45, 0x10000000 ;  /* 0x10000000002d7882 */ /* 0x000fe20000000000 */
[----:B------:R-:W-:Y:S01]  /*2950*/  UMOV UR17, UR9 ;  /* 0x0000000900117c82 */ /* 0x000fe20008000000 */
[----:B------:R4:W-:Y:S01]  /*2960*/  UTMALDG.5D.IM2COL.2CTA [UR8], [UR34], UR7, desc[UR44] ;  /* 0x00002c08220073b4 */ /* 0x0009e20008261007 */
[----:B------:R-:W-:Y:S04]  /*2970*/  UMOV UR18, UR10 ;  /* 0x0000000a00127c82 */ /* 0x000fe80008000000 */
[----:B------:R-:W-:Y:S04]  /*2980*/  @UP2 UIADD3 UR29, UPT, UPT, UR21, URZ, URZ ;  /* 0x000000ff151d2290 */ /* 0x000fe8000fffe0ff */
[----:B------:R-:W-:Y:S01]  /*2990*/  UISETP.NE.AND UP1, UPT, UR29, UR40, UPT ;  /* 0x000000281d00728c */ /* 0x000fe2000bf25270 */
[----:B------:R2:W-:Y:S10]  /*29a0*/  UTMALDG.5D.2CTA [UR16], [UR32], desc[UR44] ;  /* 0x00002c10200075b4 */ /* 0x0005f40008221000 */
[----:B------:R-:W-:Y:S04]  /*29b0*/  @UP1 UIADD3 UR26, UPT, UPT, UR22, URZ, URZ ;  /* 0x000000ff161a1290 */ /* 0x000fe8000fffe0ff */
[----:B------:R-:W-:Y:S02]  /*29c0*/  UISETP.NE.AND UP0, UPT, UR26, UR41, UPT ;  /* 0x000000291a00728c */ /* 0x000fe4000bf05270 */
[----:B----4-:R-:W-:Y:S09]  /*29d0*/  UIADD3 UR8, UPT, UPT, UR28, 0x1, URZ ;  /* 0x000000011c087890 */ /* 0x010ff2000fffe0ff */
[----:B------:R-:W-:Y:S02]  /*29e0*/  @UP0 UIADD3 UR8, UPT, UPT, UR28, URZ, URZ ;  /* 0x000000ff1c080290 */ /* 0x000fe4000fffe0ff */
[----:B------:R-:W-:Y:S02]  /*29f0*/  UIADD3 UR7, UPT, UPT, UR37, -0x1, URZ ;  /* 0xffffffff25077890 */ /* 0x000fe4000fffe0ff */
[----:B--2---:R-:W-:Y:S02]  /*2a00*/  USEL UR22, UR26, URZ, UP0 ;  /* 0x000000ff1a167287 */ /* 0x004fe40008000000 */
[----:B------:R-:W-:Y:S02]  /*2a10*/  UISETP.GT.U32.AND UP0, UPT, UR37, 0x1, UPT ;  /* 0x000000012500788c */ /* 0x000fe4000bf04070 */
[----:B------:R-:W-:Y:S02]  /*2a20*/  USEL UR20, UR36, URZ, UP2 ;  /* 0x000000ff24147287 */ /* 0x000fe40009000000 */
[----:B------:R-:W-:Y:S01]  /*2a30*/  USEL UR21, UR29, URZ, UP1 ;  /* 0x000000ff1d157287 */ /* 0x000fe20008800000 */
[----:B------:R-:W-:Y:S01]  /*2a40*/  UMOV UR37, UR7 ;  /* 0x0000000700257c82 */ /* 0x000fe20008000000 */
[----:B------:R-:W-:Y:S01]  /*2a50*/  UMOV UR7, UR31 ;  /* 0x0000001f00077c82 */ /* 0x000fe20008000000 */
[----:B------:R-:W-:Y:S02]  /*2a60*/  UMOV UR28, UR8 ;  /* 0x00000008001c7c82 */ /* 0x000fe40008000000 */
[----:B-1----:R-:W-:Y:S07]  /*2a70*/  BRA.U UP0, `(.L_x_36) ;  /* 0xfffffff900f87547 */ /* 0x002fee000b83ffff */
.L_x_30:
[----:B------:R-:W-:Y:S01]  /*2a80*/  SHF.L.U32 R3, R2, 0x1f, RZ ;  /* 0x0000001f02037819 */ /* 0x000fe200000006ff */
[----:B------:R-:W-:-:S03]  /*2a90*/  NOP ;  /* 0x0000000000007918 */ /* 0x000fc60000000000 */
[----:B--23--:R-:W2:Y:S02]  /*2aa0*/  SYNCS.PHASECHK.TRANS64.TRYWAIT P0, [UR30+0x270], R3 ;  /* 0x00027003ff0075a7 */ /* 0x00cea4000800111e */
[----:B--2---:R-:W-:Y:S05]  /*2ab0*/  @!P0 BRA `(.L_x_37) ;  /* 0x0000006c00748947 */ /* 0x004fea0003800000 */
.L_x_161:
[----:B------:R-:W2:Y:S01]  /*2ac0*/  LDS.128 R4, [UR30+0x2b0] ;  /* 0x0002b01eff047984 */ /* 0x000ea20008000c00 */
[----:B------:R-:W-:Y:S02]  /*2ad0*/  UIADD3 UR4, UPT, UPT, UR30, 0x278, URZ ;  /* 0x000002781e047890 */ /* 0x000fe4000fffe0ff */
[----:B------:R-:W-:Y:S01]  /*2ae0*/  UISETP.GE.AND UP0, UPT, UR39, 0x1, UPT ;  /* 0x000000012700788c */ /* 0x000fe2000bf06270 */
[----:B------:R-:W-:Y:S01]  /*2af0*/  @!PT LDS RZ, [RZ] ;  /* 0x00000000fffff984 */ /* 0x000fe20000000800 */
[----:B------:R-:W-:Y:S01]  /*2b00*/  @!PT LDS RZ, [RZ] ;  /* 0x00000000fffff984 */ /* 0x000fe20000000800 */
[----:B------:R-:W-:Y:S01]  /*2b10*/  @!PT LDS RZ, [RZ] ;  /* 0x00000000fffff984 */ /* 0x000fe20000000800 */
[----:B------:R-:W-:Y:S01]  /*2b20*/  @!PT LDS RZ, [RZ] ;  /* 0x00000000fffff984 */ /* 0x000fe20000000800 */
[----:B------:R3:W-:Y:S06]  /*2b30*/  MEMBAR.ALL.CTA ;  /* 0x0000000000007992 */ /* 0x0007ec0000008000 */
[----:B---3--:R-:W3:Y:S01]  /*2b40*/  FENCE.VIEW.ASYNC.S ;  /* 0x00000000000073c6 */ /* 0x008ee20000000000 */
[----:B------:R-:W-:-:S09]  /*2b50*/  UPRMT UR4, URZ, 0x654, UR4 ;  /* 0x00000654ff047896 */ /* 0x000fd20008000004 */
[----:B---3--:R-:W-:Y:S01]  /*2b60*/  SYNCS.ARRIVE.TRANS64.RED.A1T0 RZ, [UR4], RZ ;  /* 0x000000ffffff79a7 */ /* 0x008fe20008100404 */
[----:B--2---:R-:W-:-:S13]  /*2b70*/  LOP3.LUT P0, RZ, R6, 0x1, RZ, 0xc0, !PT ;  /* 0x0000000106ff7812 */ /* 0x004fda000780c0ff */
[----:B------:R-:W-:Y:S01]  /*2b80*/  VOTEU.ANY UP1, P0 ;  /* 0x0000000000ff7886 */ /* 0x000fe20000020100 */
[----:B------:R-:W-:-:S13]  /*2b90*/  PLOP3.LUT P0, PT, PT, PT, UP1, 0x80, 0x8 ;  /* 0x000000000008781c */ /* 0x000fda0003f0f018 */
[----:B-1----:R-:W-:Y:S02]  /*2ba0*/  @P0 MOV R0, R4 ;  /* 0x0000000400000202 */ /* 0x002fe40000000f00 */
[----:B------:R-:W-:Y:S02]  /*2bb0*/  @P0 LOP3.LUT R4, R5, 0xffff, RZ, 0xc0, !PT ;  /* 0x0000ffff05040812 */ /* 0x000fe400078ec0ff */
[----:B------:R-:W-:Y:S02]  /*2bc0*/  @P0 R2UR UR6, R0 ;  /* 0x00000000000602ca */ /* 0x000fe400000e0000 */
[----:B------:R-:W-:-:S11]  /*2bd0*/  @P0 R2UR UR5, R4 ;  /* 0x00000000040502ca */ /* 0x000fd600000e0000 */
[----:B------:R-:W-:Y:S02]  /*2be0*/  @UP1 UMOV UR50, UR6 ;  /* 0x0000000600321c82 */ /* 0x000fe40008000000 */
[----:B------:R-:W-:Y:S01]  /*2bf0*/  @UP1 UMOV UR48, UR5 ;  /* 0x0000000500301c82 */ /* 0x000fe20008000000 */
[----:B------:R-:W-:Y:S05]  /*2c00*/  BRA.U !UP0, `(.L_x_38) ;  /* 0x0000000108d47547 */ /* 0x000fea000b800000 */
[----:B------:R-:W1:Y:S01]  /*2c10*/  LDCU.128 UR16, c[0x0][0xc10] ;  /* 0x00018200ff1077ac */ /* 0x000e620008000c00 */
[----:B------:R-:W2:Y:S01]  /*2c20*/  LDCU UR20, c[0x0][0xc20] ;  /* 0x00018400ff1477ac */ /* 0x000ea20008000800 */
[----:B------:R-:W3:Y:S01]  /*2c30*/  LDCU UR13, c[0x0][0xc0c] ;  /* 0x00018180ff0d77ac */ /* 0x000ee20008000800 */
[----:B------:R-:W4:Y:S01]  /*2c40*/  LDCU.64 UR14, c[0x0][0xc28] ;  /* 0x00018500ff0e77ac */ /* 0x000f220008000a00 */
[----:B------:R-:W-:Y:S02]  /*2c50*/  UISETP.NE.AND UP3, UPT, UR39, 0x1, UPT ;  /* 0x000000012700788c */ /* 0x000fe4000bf65270 */
[----:B-1----:R-:W-:Y:S02]  /*2c60*/  UIMAD.WIDE.U32 UR4, UR52, UR19, URZ ;  /* 0x00000013340472a5 */ /* 0x002fe4000f8e00ff */
[----:B------:R-:W-:Y:S02]  /*2c70*/  UIMAD.WIDE.U32 UR6, UR53, UR16, URZ ;  /* 0x00000010350672a5 */ /* 0x000fe4000f8e00ff */
[----:B------:R-:W-:-:S02]  /*2c80*/  UISETP.NE.AND UP0, UPT, UR18, 0x1, UPT ;  /* 0x000000011200788c */ /* 0x000fc4000bf05270 */
[----:B------:R-:W-:Y:S01]  /*2c90*/  UIMAD.WIDE.U32 UR10, UR48, UR19, URZ ;  /* 0x00000013300a72a5 */ /* 0x000fe2000f8e00ff */
[----:B------:R-:W-:Y:S01]  /*2ca0*/  UMOV UR4, UR5 ;  /* 0x0000000500047c82 */ /* 0x000fe20008000000 */
[----:B---3--:R-:W-:Y:S02]  /*2cb0*/  UISETP.NE.AND UP2, UPT, UR13, 0x1, UPT ;  /* 0x000000010d00788c */ /* 0x008fe4000bf45270 */
[----:B--2---:R-:W-:Y:S02]  /*2cc0*/  USHF.R.U32.HI UR5, URZ, UR20, UR4 ;  /* 0x00000014ff057299 */ /* 0x004fe40008011604 */
[----:B------:R-:W-:Y:S01]  /*2cd0*/  UIMAD.WIDE.U32 UR8, UR50, UR16, URZ ;  /* 0x00000010320872a5 */ /* 0x000fe2000f8e00ff */
[----:B------:R-:W-:Y:S01]  /*2ce0*/  UMOV UR4, UR7 ;  /* 0x0000000700047c82 */ /* 0x000fe20008000000 */
[----:B------:R-:W-:Y:S02]  /*2cf0*/  USEL UR5, UR52, UR5, !UP0 ;  /* 0x0000000534057287 */ /* 0x000fe4000c000000 */
[----:B------:R-:W-:-:S02]  /*2d00*/  USHF.R.U32.HI UR4, URZ, UR17, UR4 ;  /* 0x00000011ff047299 */ /* 0x000fc40008011604 */
[----:B----4-:R-:W-:Y:S02]  /*2d10*/  UIMAD.WIDE.U32 UR6, UR5, UR14, URZ ;  /* 0x0000000e050672a5 */ /* 0x010fe4000f8e00ff */
[----:B------:R-:W-:Y:S01]  /*2d20*/  USEL UR12, UR53, UR4, !UP2 ;  /* 0x00000004350c7287 */ /* 0x000fe2000d000000 */
[----:B------:R-:W-:Y:S02]  /*2d30*/  UMOV UR8, UR9 ;  /* 0x0000000900087c82 */ /* 0x000fe40008000000 */
[----:B------:R-:W-:Y:S01]  /*2d40*/  UMOV UR4, UR11 ;  /* 0x0000000b00047c82 */ /* 0x000fe20008000000 */
[----:B------:R-:W-:Y:S01]  /*2d50*/  UIMAD.WIDE.U32 UR10, UR12, UR14, URZ ;  /* 0x0000000e0c0a72a5 */ /* 0x000fe2000f8e00ff */
[----:B------:R-:W-:Y:S01]  /*2d60*/  UMOV UR6, UR7 ;  /* 0x0000000700067c82 */ /* 0x000fe20008000000 */
[----:B------:R-:W-:Y:S02]  /*2d70*/  USHF.R.U32.HI UR4, URZ, UR20, UR4 ;  /* 0x00000014ff047299 */ /* 0x000fe40008011604 */
[----:B------:R-:W-:-:S02]  /*2d80*/  @UP3 USHF.R.U32.HI UR5, URZ, UR15, UR6 ;  /* 0x0000000fff053299 */ /* 0x000fc40008011606 */
[----:B------:R-:W-:Y:S01]  /*2d90*/  USHF.R.U32.HI UR17, URZ, UR17, UR8 ;  /* 0x00000011ff117299 */ /* 0x000fe20008011608 */
[----:B------:R-:W-:Y:S01]  /*2da0*/  UMOV UR6, UR11 ;  /* 0x0000000b00067c82 */ /* 0x000fe20008000000 */
[----:B------:R-:W-:Y:S02]  /*2db0*/  USEL UR4, UR48, UR4, !UP0 ;  /* 0x0000000430047287 */ /* 0x000fe4000c000000 */
[----:B------:R-:W-:Y:S02]  /*2dc0*/  @UP3 USHF.R.U32.HI UR12, URZ, UR15, UR6 ;  /* 0x0000000fff0c3299 */ /* 0x000fe40008011606 */
[----:B------:R-:W-:Y:S02]  /*2dd0*/  UIMAD UR6, UR39, UR5, URZ ;  /* 0x00000005270672a4 */ /* 0x000fe4000f8e02ff */
[----:B------:R-:W-:Y:S02]  /*2de0*/  USEL UR5, UR50, UR17, !UP2 ;  /* 0x0000001132057287 */ /* 0x000fe4000d000000 */
[----:B------:R-:W-:-:S02]  /*2df0*/  UIMAD UR8, UR39, UR12, URZ ;  /* 0x0000000c270872a4 */ /* 0x000fc4000f8e02ff */
[----:B------:R-:W-:Y:S02]  /*2e00*/  UISETP.GE.AND UP0, UPT, UR4, UR6, UPT ;  /* 0x000000060400728c */ /* 0x000fe4000bf06270 */
[----:B------:R-:W-:Y:S02]  /*2e10*/  UIMAD.WIDE.U32 UR6, UR4, UR14, URZ ;  /* 0x0000000e040672a5 */ /* 0x000fe4000f8e00ff */
[----:B------:R-:W-:Y:S02]  /*2e20*/  UISETP.GE.OR UP0, UPT, UR5, UR8, UP0 ;  /* 0x000000080500728c */ /* 0x000fe40008706670 */
[----:B------:R-:W-:Y:S02]  /*2e30*/  UIMAD.WIDE.U32 UR8, UR5, UR14, URZ ;  /* 0x0000000e050872a5 */ /* 0x000fe4000f8e00ff */
[----:B------:R-:W-:Y:S01]  /*2e40*/  UIADD3 UR10, UPT, UPT, -UR4, URZ, URZ ;  /* 0x000000ff040a7290 */ /* 0x000fe2000fffe1ff */
[----:B------:R-:W-:Y:S02]  /*2e50*/  UMOV UR6, UR7 ;  /* 0x0000000700067c82 */ /* 0x000fe40008000000 */
[----:B------:R-:W-:-:S02]  /*2e60*/  USHF.R.U32.HI UR6, URZ, UR15, UR6 ;  /* 0x0000000fff067299 */ /* 0x000fc40008011606 */
[----:B------:R-:W-:Y:S02]  /*2e70*/  UIMAD UR10, UR18, UR10, UR48 ;  /* 0x0000000a120a72a4 */ /* 0x000fe4000f8e0230 */
[----:B------:R-:W-:Y:S01]  /*2e80*/  USEL UR6, UR4, UR6, !UP3 ;  /* 0x0000000604067287 */ /* 0x000fe2000d800000 */
[----:B------:R-:W-:Y:S01]  /*2e90*/  @!UP0 UMOV UR7, UR9 ;  /* 0x0000000900078c82 */ /* 0x000fe20008000000 */
[----:B------:R-:W-:Y:S02]  /*2ea0*/  UIADD3 UR9, UPT, UPT, -UR5, URZ, URZ ;  /* 0x000000ff05097290 */ /* 0x000fe4000fffe1ff */
[----:B------:R-:W-:Y:S02]  /*2eb0*/  @!UP0 USHF.R.U32.HI UR7, URZ, UR15, UR7 ;  /* 0x0000000fff078299 */ /* 0x000fe40008011607 */
[----:B------:R-:W-:Y:S02]  /*2ec0*/  UIADD3 UR8, UPT, UPT, -UR6, URZ, URZ ;  /* 0x000000ff06087290 */ /* 0x000fe4000fffe1ff */
[----:B------:R-:W-:-:S02]  /*2ed0*/  @!UP0 USEL UR7, UR5, UR7, !UP3 ;  /* 0x0000000705078287 */ /* 0x000fc4000d800000 */
[----:B------:R-:W-:Y:S02]  /*2ee0*/  UIMAD UR8, UR39, UR8, UR4 ;  /* 0x00000008270872a4 */ /* 0x000fe4000f8e0204 */
[----:B------:R-:W-:Y:S02]  /*2ef0*/  @!UP0 UIADD3 UR6, UPT, UPT, UR6, -UR7, URZ ;  /* 0x8000000706068290 */ /* 0x000fe4000fffe0ff */
[----:B------:R-:W-:Y:S02]  /*2f00*/  @!UP0 UIMAD UR7, UR8, UR12, UR7 ;  /* 0x0000000c080782a4 */ /* 0x000fe4000f8e0207 */
[----:B------:R-:W-:Y:S02]  /*2f10*/  @!UP0 UIMAD UR4, UR39, UR6, UR5 ;  /* 0x00000006270482a4 */ /* 0x000fe4000f8e0205 */
[----:B------:R-:W-:Y:S02]  /*2f20*/  UIMAD UR6, UR13, UR9, UR50 ;  /* 0x000000090d0672a4 */ /* 0x000fe4000f8e0232 */
[----:B------:R-:W-:Y:S01]  /*2f30*/  UIMAD UR48, UR4, UR18, UR10 ;  /* 0x00000012043072a4 */ /* 0x000fe2000f8e020a */
[----:B------:R-:W-:-:S02]  /*2f40*/  @!UP0 UMOV UR5, UR7 ;  /* 0x0000000700058c82 */ /* 0x000fc40008000000 */
[----:B------:R-:W-:-:S12]  /*2f50*/  UIMAD UR50, UR5, UR13, UR6 ;  /* 0x0000000d053272a4 */ /* 0x000fd8000f8e0206 */
.L_x_38:
[----:B------:R-:W1:Y:S02]  /*2f60*/  LDCU UR4, c[0x0][0xc30] ;  /* 0x00018600ff0477ac */ /* 0x000e640008000800 */
[----:B-1----:R-:W-:-:S09]  /*2f70*/  UISETP.NE.AND UP0, UPT, UR4, 0x1, UPT ;  /* 0x000000010400788c */ /* 0x002fd2000bf05270 */
[----:B------:R-:W-:Y:S05]  /*2f80*/  BRA.U UP0, `(.L_x_39) ;  /* 0x0000000100447547 */ /* 0x000fea000b800000 */
[----:B------:R-:W1:Y:S01]  /*2f90*/  LDCU.128 UR8, c[0x0][0xc10] ;  /* 0x00018200ff0877ac */ /* 0x000e620008000c00 */
[----:B------:R-:W2:Y:S01]  /*2fa0*/  LDCU UR12, c[0x0][0xc0c] ;  /* 0x00018180ff0c77ac */ /* 0x000ea20008000800 */
[----:B------:R-:W3:Y:S01]  /*2fb0*/  LDCU UR13, c[0x0][0xc20] ;  /* 0x00018400ff0d77ac */ /* 0x000ee20008000800 */
[----:B-1----:R-:W-:Y:S02]  /*2fc0*/  UIMAD.WIDE.U32 UR6, UR50, UR8, URZ ;  /* 0x00000008320672a5 */ /* 0x002fe4000f8e00ff */
[----:B------:R-:W-:Y:S02]  /*2fd0*/  UIMAD.WIDE.U32 UR4, UR48, UR11, URZ ;  /* 0x0000000b300472a5 */ /* 0x000fe4000f8e00ff */
[----:B--2---:R-:W-:Y:S02]  /*2fe0*/  UISETP.NE.AND UP2, UPT, UR12, 0x1, UPT ;  /* 0x000000010c00788c */ /* 0x004fe4000bf45270 */
[----:B------:R-:W-:Y:S01]  /*2ff0*/  UISETP.NE.AND UP0, UPT, UR10, 0x1, UPT ;  /* 0x000000010a00788c */ /* 0x000fe2000bf05270 */
[----:B------:R-:W-:-:S02]  /*3000*/  UMOV UR6, UR7 ;  /* 0x0000000700067c82 */ /* 0x000fc40008000000 */
[----:B------:R-:W-:Y:S01]  /*3010*/  UMOV UR4, UR5 ;  /* 0x0000000500047c82 */ /* 0x000fe20008000000 */
[----:B------:R-:W-:Y:S02]  /*3020*/  USHF.R.U32.HI UR6, URZ, UR9, UR6 ;  /* 0x00000009ff067299 */ /* 0x000fe40008011606 */
[----:B---3--:R-:W-:Y:S02]  /*3030*/  USHF.R.U32.HI UR4, URZ, UR13, UR4 ;  /* 0x0000000dff047299 */ /* 0x008fe40008011604 */
[----:B------:R-:W-:Y:S02]  /*3040*/  USEL UR5, UR50, UR6, !UP2 ;  /* 0x0000000632057287 */ /* 0x000fe4000d000000 */
[----:B------:R-:W-:-:S04]  /*3050*/  USEL UR4, UR48, UR4, !UP0 ;  /* 0x0000000430047287 */ /* 0x000fc8000c000000 */
[----:B------:R-:W-:Y:S02]  /*3060*/  UIADD3 UR6, UPT, UPT, UR5, -UR4, URZ ;  /* 0x8000000405067290 */ /* 0x000fe4000fffe0ff */
[----:B------:R-:W-:Y:S02]  /*3070*/  UIADD3 UR4, UPT, UPT, -UR5, UR4, URZ ;  /* 0x0000000405047290 */ /* 0x000fe4000fffe1ff */
[----:B------:R-:W-:Y:S02]  /*3080*/  UIMAD UR48, UR6, UR10, UR48 ;  /* 0x0000000a063072a4 */ /* 0x000fe4000f8e0230 */
[----:B------:R-:W-:-:S12]  /*3090*/  UIMAD UR50, UR4, UR12, UR50 ;  /* 0x0000000c043272a4 */ /* 0x000fd8000f8e0232 */
.L_x_39:
[----:B------:R-:W-:Y:S01]  /*30a0*/  R2UR UR5, R48 ;  /* 0x00000000300572ca */ /* 0x000fe200000e0000 */
[----:B------:R-:W-:Y:S01]  /*30b0*/  UMOV UR36, UR42 ;  /* 0x0000002a00247c82 */ /* 0x000fe20008000000 */
[----:B------:R-:W-:Y:S02]  /*30c0*/  R2UR UR4, R47 ;  /* 0x000000002f0472ca */ /* 0x000fe400000e0000 */
[----:B------:R-:W-:Y:S02]  /*30d0*/  PLOP3.LUT P1, PT, PT, PT, PT, 0x80, 0x8 ;  /* 0x000000000008781c */ /* 0x000fe40003f2f070 */
[----:B------:R-:W-:-:S07]  /*30e0*/  LOP3.LUT R2, R2, 0x1, RZ, 0x3c, !PT ;  /* 0x0000000102027812 */ /* 0x000fce00078e3cff */
[----:B------:R-:W-:Y:S02]  /*30f0*/  UIADD3 UR44, UPT, UPT, UR50, UR5, URZ ;  /* 0x00000005322c7290 */ /* 0x000fe4000fffe0ff */
[----:B------:R-:W-:Y:S01]  /*3100*/  UIADD3 UR19, UPT, UPT, UR48, UR4, URZ ;  /* 0x0000000430137290 */ /* 0x000fe2000fffe0ff */
[----:B------:R-:W-:Y:S11]  /*3110*/  BRA.U UP1, `(.L_x_40) ;  /* 0xffffffe901a47547 */ /* 0x000ff6000b83ffff */
[----:B------:R-:W-:Y:S01]  /*3120*/  UIADD3 UR30, UPT, UPT, UR30, 0x118, URZ ;  /* 0x000001181e1e7890 */ /* 0x000fe2000fffe0ff */
[----:B------:R-:W-:-:S03]  /*3130*/  MOV R2, UR27 ;  /* 0x0000001b00027c02 */ /* 0x000fc60008000f00 */
[----:B------:R-:W-:Y:S01]  /*3140*/  ULEA UR4, UR31, UR30, 0x3 ;  /* 0x0000001e1f047291 */ /* 0x000fe2000f8e18ff */
[----:B------:R-:W-:-:S08]  /*3150*/  SHF.L.U32 R2, R2, 0x1f, RZ ;  /* 0x0000001f02027819 */ /* 0x000fd000000006ff */
[----:B------:R-:W1:Y:S02]  /*3160*/  SYNCS.PHASECHK.TRANS64.TRYWAIT P0, [UR4], R2 ;  /* 0x00000002ff0075a7 */ /* 0x000e640008001104 */
[----:B-1----:R-:W-:Y:S05]  /*3170*/  @!P0 BRA `(.L_x_41) ;  /* 0x0000006400dc8947 */ /* 0x002fea0003800000 */
.L_x_163:
[----:B------:R-:W-:-:S04]  /*3180*/  UIADD3 UR4, UPT, UPT, UR31, 0x1, URZ ;  /* 0x000000011f047890 */ /* 0x000fc8000fffe0ff */
[----:B------:R-:W-:-:S04]  /*3190*/  UISETP.NE.AND UP0, UPT, UR4, 0x23, UPT ;  /* 0x000000230400788c */ /* 0x000fc8000bf05270 */
[----:B------:R-:W-:Y:S02]  /*31a0*/  USEL UR5, URZ, 0x1, UP0 ;  /* 0x00000001ff057887 */ /* 0x000fe40008000000 */
[----:B------:R-:W-:Y:S02]  /*31b0*/  USEL UR4, UR4, URZ, UP0 ;  /* 0x000000ff04047287 */ /* 0x000fe40008000000 */
[----:B------:R-:W-:Y:S02]  /*31c0*/  ULOP3.LUT UR6, UR27, UR5, URZ, 0x3c, !UPT ;  /* 0x000000051b067292 */ /* 0x000fe4000f8e3cff */
[----:B------:R-:W-:-:S04]  /*31d0*/  ULEA UR5, UR4, UR30, 0x3 ;  /* 0x0000001e04057291 */ /* 0x000fc8000f8e18ff */
[----:B-1----:R-:W-:-:S04]  /*31e0*/  MOV R2, UR6 ;  /* 0x0000000600027c02 */ /* 0x002fc80008000f00 */
[----:B------:R-:W-:-:S04]  /*31f0*/  SHF.L.U32 R2, R2, 0x1f, RZ ;  /* 0x0000001f02027819 */ /* 0x000fc800000006ff */
[----:B------:R-:W1:Y:S02]  /*3200*/  SYNCS.PHASECHK.TRANS64.TRYWAIT P0, [UR5], R2 ;  /* 0x00000002ff0075a7 */ /* 0x000e640008001105 */
[----:B-1----:R-:W-:Y:S05]  /*3210*/  @!P0 BRA `(.L_x_42) ;  /* 0x0000006400cc8947 */ /* 0x002fea0003800000 */
.L_x_165:
        /* <DEDUP_REMOVED lines=10> */
.L_x_167:
        /* <DEDUP_REMOVED lines=10> */
.L_x_169:
        /* <DEDUP_REMOVED lines=10> */
.L_x_171:
        /* <DEDUP_REMOVED lines=10> */
.L_x_173:
        /* <DEDUP_REMOVED lines=10> */
.L_x_175:
        /* <DEDUP_REMOVED lines=10> */
.L_x_177:
        /* <DEDUP_REMOVED lines=10> */
.L_x_179:
        /* <DEDUP_REMOVED lines=10> */
.L_x_181:
        /* <DEDUP_REMOVED lines=10> */
.L_x_183:
        /* <DEDUP_REMOVED lines=10> */
.L_x_185:
        /* <DEDUP_REMOVED lines=10> */
.L_x_187:
        /* <DEDUP_REMOVED lines=10> */
.L_x_189:
        /* <DEDUP_REMOVED lines=10> */
.L_x_191:
        /* <DEDUP_REMOVED lines=10> */
.L_x_193:
        /* <DEDUP_REMOVED lines=10> */
.L_x_195:
        /* <DEDUP_REMOVED lines=10> */
.L_x_197:
        /* <DEDUP_REMOVED lines=10> */
.L_x_199:
        /* <DEDUP_REMOVED lines=10> */
.L_x_201:
        /* <DEDUP_REMOVED lines=10> */
.L_x_203:
        /* <DEDUP_REMOVED lines=10> */
.L_x_205:
        /* <DEDUP_REMOVED lines=10> */
.L_x_207:
        /* <DEDUP_REMOVED lines=10> */
.L_x_209:
        /* <DEDUP_REMOVED lines=10> */
.L_x_211:
        /* <DEDUP_REMOVED lines=10> */
.L_x_213:
        /* <DEDUP_REMOVED lines=10> */
.L_x_215:
        /* <DEDUP_REMOVED lines=10> */
.L_x_217:
        /* <DEDUP_REMOVED lines=10> */
.L_x_219:
        /* <DEDUP_REMOVED lines=10> */
.L_x_221:
        /* <DEDUP_REMOVED lines=10> */
.L_x_223:
        /* <DEDUP_REMOVED lines=10> */
.L_x_225:
        /* <DEDUP_REMOVED lines=10> */
.L_x_227:
        /* <DEDUP_REMOVED lines=10> */
.L_x_229:
[----:B------:R-:W-:-:S04]  /*4620*/  UIADD3 UR4, UPT, UPT, UR4, 0x1, URZ ;  /* 0x0000000104047890 */ /* 0x000fc8000fffe0ff */
[----:B------:R-:W-:-:S04]  /*4630*/  UISETP.NE.AND UP0, UPT, UR4, 0x23, UPT ;  /* 0x000000230400788c */ /* 0x000fc8000bf05270 */
[----:B------:R-:W-:Y:S02]  /*4640*/  USEL UR5, URZ, 0x1, UP0 ;  /* 0x00000001ff057887 */ /* 0x000fe40008000000 */
[----:B------:R-:W-:Y:S02]  /*4650*/  USEL UR4, UR4, URZ, UP0 ;  /* 0x000000ff04047287 */ /* 0x000fe40008000000 */
[----:B------:R-:W-:Y:S02]  /*4660*/  ULOP3.LUT UR5, UR6, UR5, URZ, 0x3c, !UPT ;  /* 0x0000000506057292 */ /* 0x000fe4000f8e3cff */
[----:B------:R-:W-:-:S04]  /*4670*/  ULEA UR4, UR4, UR30, 0x3 ;  /* 0x0000001e04047291 */ /* 0x000fc8000f8e18ff */
[----:B-1----:R-:W-:Y:S02]  /*4680*/  IMAD.U32 R2, RZ, RZ, UR5 ;  /* 0x00000005ff027e24 */ /* 0x002fe4000f8e00ff */
[----:B------:R-:W-:-:S03]  /*4690*/  MOV R0, UR4 ;  /* 0x0000000400007c02 */ /* 0x000fc60008000f00 */
[----:B------:R-:W-:-:S07]  /*46a0*/  SHF.L.U32 R2, R2, 0x1f, RZ ;  /* 0x0000001f02027819 */ /* 0x000fce00000006ff */
.L_x_75:
[----:B-1----:R1:W2:Y:S02]  /*46b0*/  SYNCS.PHASECHK.TRANS64.TRYWAIT P0, [R0+URZ], R2 ;  /* 0x00000002000075a7 */ /* 0x0022a400080011ff */
[----:B--2---:R-:W-:Y:S05]  /*46c0*/  @!P0 NANOSLEEP.SYNCS 0x989680 ;  /* 0x009896800000895d */ /* 0x004fea0003900000 */
[----:B------:R-:W2:Y:S02]  /*46d0*/  @!P0 SYNCS.PHASECHK.TRANS64 P0, [R0+URZ], R2 ;  /* 0x00000002000085a7 */ /* 0x000ea400080010ff */
[----:B--2---:R-:W-:Y:S05]  /*46e0*/  @P0 EXIT ;  /* 0x000000000000094d */ /* 0x004fea0003800000 */
[----:B------:R-:W-:Y:S05]  /*46f0*/  BRA `(.L_x_75) ;  /* 0xfffffffc00ec7947 */ /* 0x000fea000383ffff */
.L_x_22:
[----:B------:R-:W2:Y:S02]  /*4700*/  S2UR UR4, SR_CgaCtaId ;  /* 0x00000000000479c3 */ /* 0x000ea40000008800 */
[----:B--2---:R-:W-:-:S04]  /*4710*/  UISETP.NE.AND UP0, UPT, UR4, URZ, UPT ;  /* 0x000000ff0400728c */ /* 0x004fc8000bf05270 */
[----:B------:R-:W-:-:S09]  /*4720*/  UISETP.NE.OR UP0, UPT, UR18, 0x1, UP0 ;  /* 0x000000011200788c */ /* 0x000fd20008705670 */
[----:B------:R-:W-:Y:S05]  /*4730*/  BRA.U UP0, `(.L_x_76) ;  /* 0x0000000100b47547 */ /* 0x000fea000b800000 */
[----:B------:R-:W2:Y:S01]  /*4740*/  S2UR UR5, SR_CgaCtaId ;  /* 0x00000000000579c3 */ /* 0x000ea20000008800 */
[----:B------:R-:W-:Y:S01]  /*4750*/  UMOV UR4, 0x400 ;  /* 0x0000040000047882 */ /* 0x000fe20000000000 */
[----:B------:R-:W-:Y:S01]  /*4760*/  HFMA2 R2, -RZ, RZ, 0, 5.9604644775390625e-08 ;  /* 0x00000001ff027431 */ /* 0x000fe200000001ff */
[----:B------:R-:W-:Y:S01]  /*4770*/  ISETP.GE.U32.AND P0, PT, R3, 0x2, PT ;  /* 0x000000020300780c */ /* 0x000fe20003f06070 */
[----:B------:R-:W-:Y:S01]  /*4780*/  IMAD.MOV.U32 R8, RZ, RZ, RZ ;  /* 0x000000ffff087224 */ /* 0x000fe200078e00ff */
[----:B--2---:R-:W-:-:S04]  /*4790*/  ULEA UR4, UR5, UR4, 0x18 ;  /* 0x0000000405047291 */ /* 0x004fc8000f8ec0ff */
[----:B------:R-:W-:Y:S02]  /*47a0*/  UIADD3 UR5, UPT, UPT, UR4, 0x278, URZ ;  /* 0x0000027804057890 */ /* 0x000fe4000fffe0ff */
[----:B------:R-:W-:Y:S02]  /*47b0*/  UIADD3 UR8, UPT, UPT, UR4, 0x270, URZ ;  /* 0x0000027004087890 */ /* 0x000fe4000fffe0ff */
[----:B------:R-:W-:-:S12]  /*47c0*/  UPRMT UR5, URZ, 0x654, UR5 ;  /* 0x00000654ff057896 */ /* 0x000fd80008000005 */
.L_x_79:
[----:B------:R-:W-:Y:S01]  /*47d0*/  SHF.L.U32 R6, R2, 0x1f, RZ ;  /* 0x0000001f02067819 */ /* 0x000fe200000006ff */
[----:B------:R-:W-:Y:S02]  /*47e0*/  IMAD.U32 R4, RZ, RZ, UR8 ;  /* 0x00000008ff047e24 */ /* 0x000fe4000f8e00ff */
[----:B------:R-:W-:Y:S01]  /*47f0*/  @!P0 IMAD.MOV.U32 R5, RZ, RZ, 0x10 ;  /* 0x00000010ff058424 */ /* 0x000fe200078e00ff */
[----:B------:R-:W2:Y:S02]  /*4800*/  SYNCS.PHASECHK.TRANS64.TRYWAIT P1, [UR4+0x278], R6 ;  /* 0x00027806ff0075a7 */ /* 0x000ea40008021104 */
[----:B------:R-:W-:-:S04]  /*4810*/  PRMT R4, R3, 0x654, R4 ;  /* 0x0000065403047816 */ /* 0x000fc80000000004 */
[----:B------:R-:W-:Y:S01]  /*4820*/  SEL R0, R4, R0, !P0 ;  /* 0x0000000004007207 */ /* 0x000fe20004000000 */
[----:B--2---:R-:W-:Y:S06]  /*4830*/  @!P1 BRA `(.L_x_77) ;  /* 0x0000005c005c9947 */ /* 0x004fec0003800000 */
.L_x_231:
[----:B------:R-:W-:Y:S01]  /*4840*/  UIADD3 UR6, UPT, UPT, UR4, 0x2b0, URZ ;  /* 0x000002b004067890 */ /* 0x000fe2000fffe0ff */
[----:B------:R3:W-:Y:S01]  /*4850*/  @!P0 SYNCS.ARRIVE.TRANS64.RED RZ, [R0+URZ], R5 ;  /* 0x0000000500ff89a7 */ /* 0x0007e200080004ff */
[----:B------:R-:W-:Y:S01]  /*4860*/  UIADD3 UR7, UPT, UPT, UR4, 0x270, URZ ;  /* 0x0000027004077890 */ /* 0x000fe2000fffe0ff */
[----:B------:R-:W-:-:S08]  /*4870*/  LOP3.LUT R2, R2, 0x1, RZ, 0x3c, !PT ;  /* 0x0000000102027812 */ /* 0x000fd000078e3cff */
[----:B------:R-:W-:Y:S06]  /*4880*/  UGETNEXTWORKID.BROADCAST [UR6], [UR7] ;  /* 0x00000000060073ca */ /* 0x000fec0008000100 */
[----:B---3--:R-:W-:-:S04]  /*4890*/  SHF.L.U32 R5, R8, 0x1f, RZ ;  /* 0x0000001f08057819 */ /* 0x008fc800000006ff */
[----:B------:R-:W3:Y:S02]  /*48a0*/  SYNCS.PHASECHK.TRANS64.TRYWAIT P1, [UR4+0x270], R5 ;  /* 0x00027005ff0075a7 */ /* 0x000ee40008021104 */
[----:B---3--:R-:W-:Y:S05]  /*48b0*/  @!P1 BRA `(.L_x_78) ;  /* 0x0000005c00549947 */ /* 0x008fea0003800000 */
.L_x_233:
[----:B--2---:R-:W2:Y:S01]  /*48c0*/  LDS.128 R4, [UR4+0x2b0] ;  /* 0x0002b004ff047984 */ /* 0x004ea20008000c00 */
[----:B------:R-:W-:Y:S01]  /*48d0*/  LOP3.LUT R8, R8, 0x1, RZ, 0x3c, !PT ;  /* 0x0000000108087812 */ /* 0x000fe200078e3cff */
[----:B------:R-:W-:Y:S01]  /*48e0*/  @!PT LDS RZ, [RZ] ;  /* 0x00000000fffff984 */ /* 0x000fe20000000800 */
[----:B------:R-:W-:Y:S01]  /*48f0*/  @!PT LDS RZ, [RZ] ;  /* 0x00000000fffff984 */ /* 0x000fe20000000800 */
[----:B------:R-:W-:Y:S01]  /*4900*/  @!PT LDS RZ, [RZ] ;  /* 0x00000000fffff984 */ /* 0x000fe20000000800 */
[----:B------:R-:W-:Y:S01]  /*4910*/  @!PT LDS RZ, [RZ] ;  /* 0x00000000fffff984 */ /* 0x000fe20000000800 */
[----:B------:R3:W-:Y:S06]  /*4920*/  MEMBAR.ALL.CTA ;  /* 0x0000000000007992 */ /* 0x0007ec0000008000 */
[----:B---3--:R-:W3:Y:S02]  /*4930*/  FENCE.VIEW.ASYNC.S ;  /* 0x00000000000073c6 */ /* 0x008ee40000000000 */
[----:B---3--:R-:W-:Y:S01]  /*4940*/  SYNCS.ARRIVE.TRANS64.RED.A1T0 RZ, [UR5], RZ ;  /* 0x000000ffffff79a7 */ /* 0x008fe20008100405 */
[----:B--2---:R-:W-:-:S13]  /*4950*/  LOP3.LUT P1, RZ, R6, 0x1, RZ, 0xc0, !PT ;  /* 0x0000000106ff7812 */ /* 0x004fda000782c0ff */
[----:B------:R-:W-:Y:S05]  /*4960*/  @P1 BRA `(.L_x_79) ;  /* 0xfffffffc00981947 */ /* 0x000fea000383ffff */
[----:B------:R-:W-:-:S04]  /*4970*/  SHF.L.U32 R0, R2, 0x1f, RZ ;  /* 0x0000001f02007819 */ /* 0x000fc800000006ff */
[----:B------:R-:W2:Y:S02]  /*4980*/  SYNCS.PHASECHK.TRANS64 P0, [UR4+0x278], R0 ;  /* 0x00027800ff0075a7 */ /* 0x000ea40008001004 */
[----:B-12---:R-:W-:Y:S05]  /*4990*/  @P0 EXIT ;  /* 0x000000000000094d */ /* 0x006fea0003800000 */
[----:B------:R-:W-:-:S07]  /*49a0*/  MOV R0, UR4 ;  /* 0x0000000400007c02 */ /* 0x000fce0008000f00 */
.L_x_80:
[----:B-1----:R-:W-:-:S04]  /*49b0*/  SHF.L.U32 R3, R2, 0x1f, RZ ;  /* 0x0000001f02037819 */ /* 0x002fc800000006ff */
[----:B------:R1:W2:Y:S03]  /*49c0*/  SYNCS.PHASECHK.TRANS64.TRYWAIT P0, [R0+URZ+0x278], R3 ;  /* 0x00027803000075a7 */ /* 0x0002a600080011ff */
[----:B--2---:R-:W-:Y:S05]  /*49d0*/  @!P0 NANOSLEEP.SYNCS 0x989680 ;  /* 0x009896800000895d */ /* 0x004fea0003900000 */
[----:B------:R-:W2:Y:S02]  /*49e0*/  @!P0 SYNCS.PHASECHK.TRANS64 P0, [R0+URZ+0x278], R3 ;  /* 0x00027803000085a7 */ /* 0x000ea400080010ff */
[----:B--2---:R-:W-:Y:S05]  /*49f0*/  @P0 EXIT ;  /* 0x000000000000094d */ /* 0x004fea0003800000 */
[----:B------:R-:W-:Y:S05]  /*4a00*/  BRA `(.L_x_80) ;  /* 0xfffffffc00e87947 */ /* 0x000fea000383ffff */
.L_x_76:
[----:B------:R-:W-:Y:S05]  /*4a10*/  BRA.U UP4, `(.L_x_81) ;  /* 0x0000001104687547 */ /* 0x000fea000b800000 */
[----:B------:R-:W2:Y:S01]  /*4a20*/  S2UR UR4, SR_CgaCtaId ;  /* 0x00000000000479c3 */ /* 0x000ea20000008800 */
[----:B------:R-:W-:Y:S01]  /*4a30*/  UMOV UR5, 0x40 ;  /* 0x0000004000057882 */ /* 0x000fe20000000000 */
[----:B------:R-:W-:Y:S01]  /*4a40*/  NOP ;  /* 0x0000000000007918 */ /* 0x000fe20000000000 */
[----:B------:R-:W-:Y:S01]  /*4a50*/  UMOV UR6, 0x400 ;  /* 0x0000040000067882 */ /* 0x000fe20000000000 */
[----:B--2---:R-:W-:Y:S02]  /*4a60*/  ULEA UR5, UR4, UR5, 0x18 ;  /* 0x0000000504057291 */ /* 0x004fe4000f8ec0ff */
[----:B------:R-:W-:-:S07]  /*4a70*/  ULEA UR6, UR4, UR6, 0x18 ;  /* 0x0000000604067291 */ /* 0x000fce000f8ec0ff */
[----:B------:R-:W2:Y:S02]  /*4a80*/  LDS.U8 R3, [UR5+0x1c] ;  /* 0x00001c05ff037984 */ /* 0x000ea40008000000 */
[----:B--2---:R-:W-:-:S13]  /*4a90*/  ISETP.NE.AND P0, PT, R3, RZ, PT ;  /* 0x000000ff0300720c */ /* 0x004fda0003f05270 */
[----:B------:R-:W-:Y:S05]  /*4aa0*/  @P0 BRA `(.L_x_82) ;  /* 0x0000000400080947 */ /* 0x000fea0003800000 */
[----:B------:R-:W-:Y:S02]  /*4ab0*/  UISETP.NE.U32.AND UP1, UPT, UR31, 0x1, UPT ;  /* 0x000000011f00788c */ /* 0x000fe4000bf25070 */
[----:B------:R-:W-:-:S07]  /*4ac0*/  UIADD3 UR7, UPT, UPT, UR5, 0x8, URZ ;  /* 0x0000000805077890 */ /* 0x000fce000fffe0ff */
[----:B------:R-:W-:Y:S05]  /*4ad0*/  BRA.U !UP1, `(.L_x_83) ;  /* 0x00000001099c7547 */ /* 0x000fea000b800000 */
[----:B------:R-:W-:Y:S01]  /*4ae0*/  ELECT P0, URZ, PT ;  /* 0x0000000000ff782f */ /* 0x000fe20003800000 */
[----:B------:R-:W-:-:S12]  /*4af0*/  BSSY B0, `(.L_x_83) ;  /* 0x0000025000007945 */ /* 0x000fd80003800000 */
[----:B------:R-:W-:Y:S05]  /*4b00*/  @!P0 BRA `(.L_x_84) ;  /* 0x00000000008c8947 */ /* 0x000fea0003800000 */
[----:B------:R-:W-:-:S05]  /*4b10*/  UMOV UR4, 0x10 ;  /* 0x0000001000047882 */ /* 0x000fca0000000000 */
[----:B------:R-:W-:Y:S04]  /*4b20*/  DEPBAR.LE SB2, 0x36 ;  /* 0x0000ad800000791a */ /* 0x000fe80000000000 */
[----:B------:R-:W2:Y:S02]  /*4b30*/  UTCATOMSWS.2CTA.FIND_AND_SET.ALIGN UP0, UR4, UR4 ;  /* 0x00000004000475e3 */ /* 0x000ea40008200800 */
[----:B--2---:R-:W-:Y:S01]  /*4b40*/  MOV R10, UR4 ;  /* 0x00000004000a7c02 */ /* 0x004fe20008000f00 */
[----:B------:R-:W-:Y:S06]  /*4b50*/  BRA.U UP0, `(.L_x_85) ;  /* 0x0000000100187547 */ /* 0x000fec000b800000 */
.L_x_86:
[----:B------:R-:W-:Y:S05]  /*4b60*/  NANOSLEEP 0x64 ;  /* 0x000000640000795d */ /* 0x000fea0003800000 */
[----:B------:R-:W-:-:S05]  /*4b70*/  UMOV UR4, 0x10 ;  /* 0x0000001000047882 */ /* 0x000fca0000000000 */
[----:B------:R-:W-:Y:S04]  /*4b80*/  DEPBAR.LE SB2, 0x36 ;  /* 0x0000ad800000791a */ /* 0x000fe80000000000 */
[----:B------:R-:W2:Y:S02]  /*4b90*/  UTCATOMSWS.2CTA.FIND_AND_SET.ALIGN UP0, UR4, UR4 ;  /* 0x00000004000475e3 */ /* 0x000ea40008200800 */
[----:B--2---:R-:W-:Y:S01]  /*4ba0*/  MOV R10, UR4 ;  /* 0x00000004000a7c02 */ /* 0x004fe20008000f00 */
[----:B------:R-:W-:Y:S05]  /*4bb0*/  BRA.U !UP0, `(.L_x_86) ;  /* 0xfffffffd08e87547 */ /* 0x000fea000b83ffff */
.L_x_85:
[----:B------:R-:W2:Y:S01]  /*4bc0*/  LDS R6, [UR5+0x10] ;  /* 0x00001005ff067984 */ /* 0x000ea20008000800 */
[----:B------:R-:W-:Y:S01]  /*4bd0*/  IMAD.U32 R3, RZ, RZ, UR6 ;  /* 0x00000006ff037e24 */ /* 0x000fe2000f8e00ff */
[----:B------:R-:W-:-:S03]  /*4be0*/  MOV R4, UR30 ;  /* 0x0000001e00047c02 */ /* 0x000fc60008000f00 */
[----:B------:R-:W-:Y:S01]  /*4bf0*/  VIADD R3, R3, 0x2c0 ;  /* 0x000002c003037836 */ /* 0x000fe20000000000 */
[----:B--2---:R-:W-:-:S04]  /*4c00*/  SHF.L.U32 R6, R6, 0x1f, RZ ;  /* 0x0000001f06067819 */ /* 0x004fc800000006ff */
[----:B------:R-:W2:Y:S02]  /*4c10*/  SYNCS.PHASECHK.TRANS64.TRYWAIT P0, [UR5+0x8], R6 ;  /* 0x00000806ff0075a7 */ /* 0x000ea40008001105 */
[----:B--2---:R-:W-:Y:S05]  /*4c20*/  @P0 BRA `(.L_x_87) ;  /* 0x0000000000080947 */ /* 0x004fea0003800000 */
[----:B------:R-:W2:Y:S02]  /*4c30*/  SYNCS.PHASECHK.TRANS64.TRYWAIT P0, [UR5+0x8], R6 ;  /* 0x00000806ff0075a7 */ /* 0x000ea40008001105 */
[----:B--2---:R-:W-:Y:S05]  /*4c40*/  @!P0 BRA `(.L_x_88) ;  /* 0x0000005800888947 */ /* 0x004fea0003800000 */
.L_x_87:
[----:B------:R-:W-:Y:S01]  /*4c50*/  PRMT R4, R4, 0x654, R3 ;  /* 0x0000065404047816 */ /* 0x000fe20000000003 */
[----:B------:R-:W-:Y:S01]  /*4c60*/  HFMA2 R3, -RZ, RZ, 0, 5.9604644775390625e-08 ;  /* 0x00000001ff037431 */ /* 0x000fe200000001ff */
[----:B------:R-:W-:Y:S01]  /*4c70*/  UPRMT UR4, UR30, 0x654, UR7 ;  /* 0x000006541e047896 */ /* 0x000fe20008000007 */
[----:B------:R-:W-:Y:S02]  /*4c80*/  IMAD.MOV.U32 R8, RZ, RZ, 0xffff ;  /* 0x0000ffffff087424 */ /* 0x000fe400078e00ff */
[----:B--2---:R-:W-:Y:S02]  /*4c90*/  IMAD.MOV.U32 R6, RZ, RZ, 0x4 ;  /* 0x00000004ff067424 */ /* 0x004fe400078e00ff */
[----:B------:R-:W-:Y:S01]  /*4ca0*/  IMAD.SHL.U32 R9, R10, 0x20, RZ ;  /* 0x000000200a097824 */ /* 0x000fe200078e00ff */
[----:B------:R-:W-:Y:S02]  /*4cb0*/  MOV R5, UR4 ;  /* 0x0000000400057c02 */ /* 0x000fe40008000f00 */
[-C--:B------:R-:W-:Y:S01]  /*4cc0*/  SHF.L.U32 R8, R8, R10.reuse, RZ ;  /* 0x0000000a08087219 */ /* 0x080fe200000006ff */
[----:B------:R2:W-:Y:S01]  /*4cd0*/  SYNCS.ARRIVE.TRANS64.RED RZ, [UR4], R6 ;  /* 0x00000006ffff79a7 */ /* 0x0005e20008000404 */
[----:B------:R-:W-:Y:S01]  /*4ce0*/  SHF.L.U32 R7, R3, R10, RZ ;  /* 0x0000000a03077219 */ /* 0x000fe200000006ff */
[----:B------:R2:W-:Y:S04]  /*4cf0*/  STS [UR6+0x2c0], R9 ;  /* 0x0002c009ff007988 */ /* 0x0005e80008000806 */
[----:B------:R2:W-:Y:S04]  /*4d00*/  STAS [R4.64], R10 ;  /* 0x0000000a04007dbd */ /* 0x0005e8000c0008ff */
[----:B------:R2:W-:Y:S04]  /*4d10*/  ATOMS.OR RZ, [UR5+0x14], R8 ;  /* 0x00001408ffff798c */ /* 0x0005e8000b000005 */
[----:B------:R2:W-:Y:S04]  /*4d20*/  ATOMS.OR RZ, [UR5+0x18], R7 ;  /* 0x00001807ffff798c */ /* 0x0005e8000b000005 */
[----:B------:R2:W-:Y:S02]  /*4d30*/  ATOMS.XOR RZ, [UR5+0x10], R3 ;  /* 0x00001003ffff798c */ /* 0x0005e4000b800005 */
.L_x_84:
[----:B-1----:R-:W-:Y:S05]  /*4d40*/  BSYNC B0 ;  /* 0x0000000000007941 */ /* 0x002fea0003800000 */
.L_x_83:
[----:B------:R-:W-:Y:S05]  /*4d50*/  BRA.U UP1, `(.L_x_89) ;  /* 0x00000001016c7547 */ /* 0x000fea000b800000 */
[----:B------:R-:W-:-:S03]  /*4d60*/  UMOV UR4, 0xffffffff ;  /* 0xffffffff00047882 */ /* 0x000fc60000000000 */
[----:B------:R-:W-:Y:S05]  /*4d70*/  BRA.DIV UR4, `(.L_x_90) ;  /* 0x0000005a04547947 */ /* 0x000fea000b800000 */
[----:B------:R-:W-:-:S13]  /*4d80*/  ELECT P6, URZ, PT ;  /* 0x0000000000ff782f */ /* 0x000fda00038c0000 */
.L_x_236:
[----:B------:R-:W-:Y:S05]  /*4d90*/  @!P6 BRA `(.L_x_89) ;  /* 0x00000000005ce947 */ /* 0x000fea0003800000 */
[----:B--2---:R-:W2:Y:S02]  /*4da0*/  LDS R4, [UR5+0x10] ;  /* 0x00001005ff047984 */ /* 0x004ea40008000800 */
[----:B--2---:R-:W-:-:S04]  /*4db0*/  SHF.L.U32 R4, R4, 0x1f, RZ ;  /* 0x0000001f04047819 */ /* 0x004fc800000006ff */
[----:B------:R-:W2:Y:S02]  /*4dc0*/  SYNCS.PHASECHK.TRANS64.TRYWAIT P0, [UR5+0x8], R4 ;  /* 0x00000804ff0075a7 */ /* 0x000ea40008001105 */
[----:B--2---:R-:W-:Y:S05]  /*4dd0*/  @P0 BRA `(.L_x_91) ;  /* 0x0000000000080947 */ /* 0x004fea0003800000 */
[----:B------:R-:W2:Y:S02]  /*4de0*/  SYNCS.PHASECHK.TRANS64.TRYWAIT P0, [UR5+0x8], R4 ;  /* 0x00000804ff0075a7 */ /* 0x000ea40008001105 */
[----:B--2---:R-:W-:Y:S05]  /*4df0*/  @!P0 BRA `(.L_x_92) ;  /* 0x0000005800548947 */ /* 0x004fea0003800000 */
.L_x_91:
[----:B------:R-:W3:Y:S01]  /*4e00*/  LDS R6, [UR6+0x2c0] ;  /* 0x0002c006ff067984 */ /* 0x000ee20008000800 */
[----:B--2---:R-:W-:Y:S02]  /*4e10*/  HFMA2 R3, -RZ, RZ, 0, 5.9604644775390625e-08 ;  /* 0x00000001ff037431 */ /* 0x004fe400000001ff */
[----:B------:R-:W-:Y:S01]  /*4e20*/  IMAD.MOV.U32 R4, RZ, RZ, 0xffff ;  /* 0x0000ffffff047424 */ /* 0x000fe200078e00ff */
[----:B------:R-:W-:Y:S01]  /*4e30*/  UPRMT UR4, UR30, 0x654, UR7 ;  /* 0x000006541e047896 */ /* 0x000fe20008000007 */
[----:B---3--:R-:W-:-:S03]  /*4e40*/  IMAD.SHL.U32 R5, R6, 0x20, RZ ;  /* 0x0000002006057824 */ /* 0x008fc600078e00ff */
[-C--:B------:R-:W-:Y:S02]  /*4e50*/  SHF.L.U32 R4, R4, R6.reuse, RZ ;  /* 0x0000000604047219 */ /* 0x080fe400000006ff */
[----:B------:R-:W-:Y:S01]  /*4e60*/  SHF.L.U32 R6, R3, R6, RZ ;  /* 0x0000000603067219 */ /* 0x000fe200000006ff */
[----:B------:R3:W-:Y:S04]  /*4e70*/  STS [UR6+0x2c0], R5 ;  /* 0x0002c005ff007988 */ /* 0x0007e80008000806 */
[----:B------:R3:W-:Y:S04]  /*4e80*/  ATOMS.OR RZ, [UR5+0x14], R4 ;  /* 0x00001404ffff798c */ /* 0x0007e8000b000005 */
[----:B------:R3:W-:Y:S01]  /*4e90*/  ATOMS.OR RZ, [UR5+0x18], R6 ;  /* 0x00001806ffff798c */ /* 0x0007e2000b000005 */
[----:B------:R-:W-:Y:S03]  /*4ea0*/  SYNCS.ARRIVE.TRANS64.RED.A1T0 RZ, [UR4], RZ ;  /* 0x000000ffffff79a7 */ /* 0x000fe60008100404 */
[----:B------:R3:W-:Y:S01]  /*4eb0*/  ATOMS.XOR RZ, [UR5+0x10], R3 ;  /* 0x00001003ffff798c */ /* 0x0007e2000b800005 */
[----:B------:R-:W-:Y:S05]  /*4ec0*/  BRA `(.L_x_89) ;  /* 0x0000000000107947 */ /* 0x000fea0003800000 */
.L_x_82:
[----:B------:R-:W-:Y:S02]  /*4ed0*/  MOV R3, 0xffffffff ;  /* 0xffffffff00037802 */ /* 0x000fe40000000f00 */
[----:B------:R-:W-:-:S03]  /*4ee0*/  MOV R4, 0x4f10 ;  /* 0x00004f1000047802 */ /* 0x000fc60000000f00 */
[----:B------:R2:W-:Y:S04]  /*4ef0*/  STS [UR6+0x2c0], R3 ;  /* 0x0002c003ff007988 */ /* 0x0005e80008000806 */
[----:B-12--5:R-:W-:Y:S05]  /*4f00*/  CALL.REL.NOINC `($__internal_1_$__cuda_sm10x_tcgen05_guardrail_trap_phase_invalid_during_alloc) ;  /* 0x0000005c00907944 */ /* 0x026fea0003c00000 */
.L_x_89:
[----:B------:R-:W-:Y:S05]  /*4f10*/  WARPSYNC.ALL ;  /* 0x0000000000007948 */ /* 0x000fea0003800000 */
[----:B------:R-:W4:Y:S01]  /*4f20*/  S2UR UR17, SR_CgaCtaId ;  /* 0x00000000001179c3 */ /* 0x000f220000008800 */
[----:B------:R-:W-:Y:S01]  /*4f30*/  UMOV UR4, 0x400 ;  /* 0x0000040000047882 */ /* 0x000fe20000000000 */
[----:B------:R-:W-:-:S06]  /*4f40*/  NOP ;  /* 0x0000000000007918 */ /* 0x000fcc0000000000 */
[----:B------:R-:W-:Y:S06]  /*4f50*/  BAR.ARV 0x6, 0xa0 ;  /* 0x0182800000007b1d */ /* 0x000fec0000002000 */
[----:B------:R-:W1:Y:S01]  /*4f60*/  LDCU.64 UR6, c[0x0][0x388] ;  /* 0x00007100ff0677ac */ /* 0x000e620008000a00 */
[----:B------:R-:W-:Y:S01]  /*4f70*/  LOP3.LUT R2, R2, 0xffff, RZ, 0xc0, !PT ;  /* 0x0000ffff02027812 */ /* 0x000fe200078ec0ff */
[----:B--2---:R-:W-:Y:S01]  /*4f80*/  IMAD.MOV.U32 R8, RZ, RZ, 0x1 ;  /* 0x00000001ff087424 */ /* 0x004fe200078e00ff */
[----:B------:R-:W-:Y:S01]  /*4f90*/  LOP3.LUT R0, R0, 0xffff, RZ, 0xc0, !PT ;  /* 0x0000ffff00007812 */ /* 0x000fe200078ec0ff */
[----:B------:R-:W2:Y:S01]  /*4fa0*/  LDCU.64 UR8, c[0x0][0x390] ;  /* 0x00007200ff0877ac */ /* 0x000ea20008000a00 */
[----:B------:R-:W-:Y:S01]  /*4fb0*/  R2UR UR18, R2 ;  /* 0x00000000021272ca */ /* 0x000fe200000e0000 */
[----:B------:R-:W-:Y:S01]  /*4fc0*/  IMAD.MOV.U32 R2, RZ, RZ, RZ ;  /* 0x000000ffff027224 */ /* 0x000fe200078e00ff */
[----:B------:R-:W-:Y:S01]  /*4fd0*/  R2UR UR28, R0 ;  /* 0x00000000001c72ca */ /* 0x000fe200000e0000 */
[----:B------:R-:W-:Y:S01]  /*4fe0*/  IMAD.MOV.U32 R0, RZ, RZ, RZ ;  /* 0x000000ffff007224 */ /* 0x000fe200078e00ff */
[----:B------:R-:W-:Y:S01]  /*4ff0*/  UMOV UR21, URZ ;  /* 0x000000ff00157c82 */ /* 0x000fe20008000000 */
[----:B----4-:R-:W-:-:S02]  /*5000*/  ULEA UR17, UR17, UR4, 0x18 ;  /* 0x0000000411117291 */ /* 0x010fc4000f8ec0ff */
[----:B------:R-:W-:Y:S02]  /*5010*/  UISETP.NE.AND UP3, UPT, UR31, URZ, UPT ;  /* 0x000000ff1f00728c */ /* 0x000fe4000bf65270 */
[----:B------:R-:W-:Y:S01]  /*5020*/  UIADD3 UR23, UPT, UPT, UR17, 0x278, URZ ;  /* 0x0000027811177890 */ /* 0x000fe2000fffe0ff */
[----:B------:R-:W-:Y:S01]  /*5030*/  UMOV UR16, URZ ;  /* 0x000000ff00107c82 */ /* 0x000fe20008000000 */
[----:B------:R-:W-:Y:S01]  /*5040*/  UMOV UR26, 0x0 ;  /* 0x00000000001a7882 */ /* 0x000fe20000000000 */
[----:B-1----:R-:W-:Y:S02]  /*5050*/  UIADD3 UR4, UPT, UPT, UR6, 0x1f, URZ ;  /* 0x0000001f06047890 */ /* 0x002fe4000fffe0ff */
[----:B---3--:R-:W1:Y:S01]  /*5060*/  LDS R3, [UR17+0x2c0] ;  /* 0x0002c011ff037984 */ /* 0x008e620008000800 */
[----:B------:R-:W-:Y:S02]  /*5070*/  UPRMT UR23, URZ, 0x654, UR23 ;  /* 0x00000654ff177896 */ /* 0x000fe40008000017 */
[----:B------:R-:W-:Y:S01]  /*5080*/  USHF.R.S32.HI UR5, URZ, 0x1f, UR4 ;  /* 0x0000001fff057899 */ /* 0x000fe20008011404 */
[----:B------:R-:W-:Y:S01]  /*5090*/  UMOV UR27, 0x8100490 ;  /* 0x08100490001b7882 */ /* 0x000fe20000000000 */
[----:B------:R-:W-:-:S02]  /*50a0*/  UMOV UR24, 0x0 ;  /* 0x0000000000187882 */ /* 0x000fc40000000000 */
[----:B------:R-:W-:Y:S02]  /*50b0*/  ULEA.HI UR4, UR5, UR4, URZ, 0x5 ;  /* 0x0000000405047291 */ /* 0x000fe4000f8f28ff */
[----:B------:R-:W-:Y:S02]  /*50c0*/  UIADD3 UR5, UPT, UPT, UR17, 0x3400, URZ ;  /* 0x0000340011057890 */ /* 0x000fe4000fffe0ff */
[----:B------:R-:W-:Y:S02]  /*50d0*/  USHF.R.S32.HI UR4, URZ, 0x5, UR4 ;  /* 0x00000005ff047899 */ /* 0x000fe40008011404 */
[----:B------:R-:W-:Y:S02]  /*50e0*/  USHF.R.U32.HI UR5, URZ, 0x4, UR5 ;  /* 0x00000004ff057899 */ /* 0x000fe40008011605 */
[----:B------:R-:W-:Y:S02]  /*50f0*/  UIMAD UR4, UR4, UR7, URZ ;  /* 0x00000007040472a4 */ /* 0x000fe4000f8e02ff */
[----:B------:R-:W-:-:S02]  /*5100*/  ULOP3.LUT UR5, UR5, 0x3fff, URZ, 0xc0, !UPT ;  /* 0x00003fff05057892 */ /* 0x000fc4000f8ec0ff */
[----:B--2---:R-:W-:Y:S02]  /*5110*/  UIMAD UR4, UR4, UR8, URZ ;  /* 0x00000008040472a4 */ /* 0x004fe4000f8e02ff */
[----:B------:R-:W-:Y:S02]  /*5120*/  ULOP3.LUT UR19, UR5, 0x10000, URZ, 0xfc, !UPT ;  /* 0x0001000005137892 */ /* 0x000fe4000f8efcff */
[----:B------:R-:W-:Y:S02]  /*5130*/  UIMAD UR6, UR4, UR9, URZ ;  /* 0x00000009040672a4 */ /* 0x000fe4000f8e02ff */
[----:B------:R-:W-:Y:S02]  /*5140*/  UIADD3 UR4, UPT, UPT, UR17, 0x26400, URZ ;  /* 0x0002640011047890 */ /* 0x000fe4000fffe0ff */
[----:B------:R-:W-:Y:S02]  /*5150*/  UIADD3 UR29, UPT, UPT, UR6, -0x1, URZ ;  /* 0xffffffff061d7890 */ /* 0x000fe4000fffe0ff */
[----:B------:R-:W-:-:S02]  /*5160*/  USHF.R.U32.HI UR4, URZ, 0x4, UR4 ;  /* 0x00000004ff047899 */ /* 0x000fc40008011604 */
[----:B------:R-:W-:Y:S02]  /*5170*/  UISETP.GE.AND UP4, UPT, UR6, 0x1, UPT ;  /* 0x000000010600788c */ /* 0x000fe4000bf86270 */
[----:B------:R-:W-:Y:S01]  /*5180*/  ULOP3.LUT UR4, UR4, 0x3fff, URZ, 0xc0, !UPT ;  /* 0x00003fff04047892 */ /* 0x000fe2000f8ec0ff */
[----:B------:R-:W-:-:S03]  /*5190*/  UMOV UR25, 0x8100490 ;  /* 0x0810049000197882 */ /* 0x000fc60000000000 */
[----:B------:R-:W-:Y:S01]  /*51a0*/  ULOP3.LUT UR20, UR4, 0x10000, URZ, 0xfc, !UPT ;  /* 0x0001000004147892 */ /* 0x000fe2000f8efcff */
[C---:B-1----:R-:W-:Y:S01]  /*51b0*/  VIADD R5, R3.reuse, 0x20 ;  /* 0x0000002003057836 */ /* 0x042fe20000000000 */
[----:B------:R-:W-:-:S04]  /*51c0*/  LOP3.LUT R4, R3, 0xffff, RZ, 0xc0, !PT ;  /* 0x0000ffff03047812 */ /* 0x000fc800078ec0ff */
[----:B------:R-:W-:-:S05]  /*51d0*/  LOP3.LUT R5, R5, 0xffff, RZ, 0xc0, !PT ;  /* 0x0000ffff05057812 */ /* 0x000fca00078ec0ff */
[----:B------:R1:W-:Y:S02]  /*51e0*/  STL.64 [R1], R4 ;  /* 0x0000000401007387 */ /* 0x0003e40000100a00 */
.L_x_101:
[----:B-1----:R-:W-:-:S04]  /*51f0*/  SHF.L.U32 R5, R2, 0x1f, RZ ;  /* 0x0000001f02057819 */ /* 0x002fc800000006ff */
[----:B------:R-:W1:Y:S02]  /*5200*/  SYNCS.PHASECHK.TRANS64.TRYWAIT P0, [UR17+0x270], R5 ;  /* 0x00027005ff0075a7 */ /* 0x000e640008001111 */
[----:B-1-34-:R-:W-:Y:S05]  /*5210*/  @!P0 BRA `(.L_x_93) ;  /* 0x0000005400648947 */ /* 0x01afea0003800000 */
.L_x_238:
[----:B-1----:R-:W1:Y:S01]  /*5220*/  LDS.128 R4, [UR17+0x2b0] ;  /* 0x0002b011ff047984 */ /* 0x002e620008000c00 */
[----:B------:R-:W-:Y:S01]  /*5230*/  ULEA UR22, UR21, UR17, 0x3 ;  /* 0x0000001115167291 */ /* 0x000fe2000f8e18ff */
[----:B------:R-:W-:Y:S01]  /*5240*/  @!PT LDS RZ, [RZ] ;  /* 0x00000000fffff984 */ /* 0x000fe20000000800 */
[----:B------:R-:W-:Y:S01]  /*5250*/  @!PT LDS RZ, [RZ] ;  /* 0x00000000fffff984 */ /* 0x000fe20000000800 */
[----:B------:R-:W-:Y:S01]  /*5260*/  @!PT LDS RZ, [RZ] ;  /* 0x00000000fffff984 */ /* 0x000fe20000000800 */
[----:B------:R-:W-:Y:S01]  /*5270*/  @!PT LDS RZ, [RZ] ;  /* 0x00000000fffff984 */ /* 0x000fe20000000800 */
[----:B------:R2:W-:Y:S06]  /*5280*/  MEMBAR.ALL.CTA ;  /* 0x0000000000007992 */ /* 0x0005ec0000008000 */
[----:B--2---:R-:W2:Y:S02]  /*5290*/  FENCE.VIEW.ASYNC.S ;  /* 0x00000000000073c6 */ /* 0x004ea40000000000 */
[----:B--2---:R-:W-:Y:S01]  /*52a0*/  SYNCS.ARRIVE.TRANS64.RED.A1T0 RZ, [UR23], RZ ;  /* 0x000000ffffff79a7 */ /* 0x004fe20008100417 */
[----:B-1----:R-:W-:Y:S01]  /*52b0*/  LOP3.LUT P2, RZ, R6, 0x1, RZ, 0xc0, !PT ;  /* 0x0000000106ff7812 */ /* 0x002fe2000784c0ff */
[----:B------:R-:W-:-:S12]  /*52c0*/  BRA.U UP3, `(.L_x_94) ;  /* 0x00000001030c7547 */ /* 0x000fd8000b800000 */
[----:B------:R-:W-:-:S04]  /*52d0*/  SHF.L.U32 R5, R8, 0x1f, RZ ;  /* 0x0000001f08057819 */ /* 0x000fc800000006ff */
[----:B------:R-:W1:Y:S02]  /*52e0*/  SYNCS.PHASECHK.TRANS64.TRYWAIT P0, [UR22+0x290], R5 ;  /* 0x00029005ff0075a7 */ /* 0x000e640008001116 */
[----:B-1----:R-:W-:Y:S05]  /*52f0*/  @!P0 BRA `(.L_x_95) ;  /* 0x0000005400448947 */ /* 0x002fea0003800000 */
.L_x_94:
[----:B------:R-:W-:Y:S05]  /*5300*/  BRA.U UP3, `(.L_x_96) ;  /* 0x0000000103d47547 */ /* 0x000fea000b800000 */
[----:B------:R-:W-:Y:S05]  /*5310*/  BRA.U !UP4, `(.L_x_97) ;  /* 0x000000010cc47547 */ /* 0x000fea000b800000 */
[----:B------:R-:W-:Y:S01]  /*5320*/  ULEA UR4, UR21, UR43, 0x2 ;  /* 0x0000002b15047291 */ /* 0x000fe2000f8e10ff */
[----:B-1----:R-:W-:-:S08]  /*5330*/  SHF.L.U32 R4, R0, 0x1f, RZ ;  /* 0x0000001f00047819 */ /* 0x002fd000000006ff */
[----:B------:R-:W5:Y:S01]  /*5340*/  LDL R5, [UR4] ;  /* 0x00000004ff057983 */ /* 0x000f620008100800 */
[----:B------:R-:W-:Y:S02]  /*5350*/  ULEA UR4, UR16, UR17, 0x3 ;  /* 0x0000001110047291 */ /* 0x000fe4000f8e18ff */
[----:B------:R-:W-:Y:S01]  /*5360*/  UPLOP3.LUT UP2, UPT, UPT, UPT, UPT, 0x40, 0x4 ;  /* 0x000000000004789c */ /* 0x000fe20003f4e870 */
[----:B------:R-:W-:Y:S01]  /*5370*/  UMOV UR15, UR29 ;  /* 0x0000001d000f7c82 */ /* 0x000fe20008000000 */
[----:B------:R-:W-:-:S05]  /*5380*/  UMOV UR5, UR16 ;  /* 0x0000001000057c82 */ /* 0x000fca0008000000 */
[----:B------:R1:W2:Y:S04]  /*5390*/  SYNCS.PHASECHK.TRANS64.TRYWAIT P1, [UR4], R4 ;  /* 0x00000004ff0075a7 */ /* 0x0002a80008021104 */
.L_x_100:
[----:B---3--:R-:W-:Y:S01]  /*53a0*/  ULEA UR10, UR5, UR17, 0x3 ;  /* 0x00000011050a7291 */ /* 0x008fe2000f8e18ff */
[----:B--2-4-:R-:W-:Y:S11]  /*53b0*/  @P1 BRA `(.L_x_98) ;  /* 0x00000000000c1947 */ /* 0x014ff60003800000 */
[----:B------:R-:W-:Y:S04]  /*53c0*/  SHF.L.U32 R6, R0, 0x1f, RZ ;  /* 0x0000001f00067819 */ /* 0x000fe800000006ff */
[----:B------:R-:W2:Y:S02]  /*53d0*/  SYNCS.PHASECHK.TRANS64.TRYWAIT P0, [UR10], R6 ;  /* 0x00000006ff0075a7 */ /* 0x000ea4000800110a */
[----:B--2---:R-:W-:Y:S05]  /*53e0*/  @!P0 BRA `(.L_x_99) ;  /* 0x0000005400208947 */ /* 0x004fea0003800000 */
.L_x_98:
[----:B------:R-:W-:Y:S01]  /*53f0*/  UISETP.NE.AND UP0, UPT, UR15, URZ, UPT ;  /* 0x000000ff0f00728c */ /* 0x000fe2000bf05270 */
[----:B------:R-:W-:Y:S01]  /*5400*/  PLOP3.LUT P1, PT, PT, PT, PT, 0x80, 0x8 ;  /* 0x000000000008781c */ /* 0x000fe20003f2f070 */
[----:B------:R-:W-:Y:S02]  /*5410*/  UIADD3 UR4, UPT, UPT, UR5, 0x1, URZ ;  /* 0x0000000105047890 */ /* 0x000fe4000fffe0ff */
[----:B------:R-:W-:Y:S02]  /*5420*/  ULEA UR8, UR5, UR20, 0x7 ;  /* 0x0000001405087291 */ /* 0x000fe4000f8e38ff */
[----:B------:R-:W-:Y:S01]  /*5430*/  UISETP.NE.AND UP1, UPT, UR4, 0x23, UPT ;  /* 0x000000230400788c */ /* 0x000fe2000bf25270 */
[----:B------:R-:W-:Y:S01]  /*5440*/  PLOP3.LUT P0, PT, PT, PT, UP0, 0x80, 0x8 ;  /* 0x000000000008781c */ /* 0x000fe20003f0f008 */
[----:B------:R-:W-:Y:S02]  /*5450*/  UIADD3 UR12, UPT, UPT, UR8, 0x2, URZ ;  /* 0x00000002080c7890 */ /* 0x000fe4000fffe0ff */
[----:B------:R-:W-:Y:S02]  /*5460*/  USEL UR6, URZ, 0x1, UP1 ;  /* 0x00000001ff067887 */ /* 0x000fe40008800000 */
[----:B------:R-:W-:Y:S02]  /*5470*/  USEL UR16, UR4, URZ, UP1 ;  /* 0x000000ff04107287 */ /* 0x000fe40008800000 */
[----:B------:R-:W-:Y:S02]  /*5480*/  UIADD3 UR10, UPT, UPT, UR10, 0x118, URZ ;  /* 0x000001180a0a7890 */ /* 0x000fe4000fffe0ff */
[----:B------:R-:W-:Y:S01]  /*5490*/  @UP0 ULEA UR4, UR16, UR17, 0x3 ;  /* 0x0000001110040291 */ /* 0x000fe2000f8e18ff */
[----:B------:R-:W-:Y:S01]  /*54a0*/  LOP3.LUT R0, R0, UR6, RZ, 0x3c, !PT ;  /* 0x0000000600007c12 */ /* 0x000fe2000f8e3cff */
[----:B------:R-:W-:Y:S01]  /*54b0*/  UMOV UR9, 0x80004020 ;  /* 0x8000402000097882 */ /* 0x000fe20000000000 */
[----:B------:R-:W-:Y:S01]  /*54c0*/  UMOV UR13, 0x80004020 ;  /* 0x80004020000d7882 */ /* 0x000fe20000000000 */
[----:B------:R-:W-:Y:S01]  /*54d0*/  UMOV UR7, 0x80004020 ;  /* 0x8000402000077882 */ /* 0x000fe20000000000 */
[----:B-1----:R-:W-:Y:S04]  /*54e0*/  @P0 SHF.L.U32 R4, R0, 0x1f, RZ ;  /* 0x0000001f00040819 */ /* 0x002fe800000006ff */
[----:B------:R3:W4:Y:S01]  /*54f0*/  @P0 SYNCS.PHASECHK.TRANS64.TRYWAIT P1, [UR4], R4 ;  /* 0x00000004ff0005a7 */ /* 0x0007220008021104 */
[----:B------:R-:W-:Y:S11]  /*5500*/  ELECT P0, URZ, PT ;  /* 0x0000000000ff782f */ /* 0x000ff60003800000 */
[----:B------:R-:W-:Y:S02]  /*5510*/  @!UPT UIADD3 URZ, UPT, UPT, URZ, URZ, URZ ;  /* 0x000000fffffff290 */ /* 0x000fe4000fffe0ff */
[C---:B-----5:R-:W-:Y:S01]  /*5520*/  @P0 R2UR.BROADCAST UR14, R5.reuse ;  /* 0x00000000050e02ca */ /* 0x060fe200008e0000 */
[----:B------:R-:W-:Y:S01]  /*5530*/  ULEA UR4, UR5, UR19, 0x8 ;  /* 0x0000001305047291 */ /* 0x000fe2000f8e40ff */
[----:B------:R-:W-:Y:S11]  /*5540*/  ELECT P0, URZ, PT ;  /* 0x0000000000ff782f */ /* 0x000ff60003800000 */
[----:B------:R-:W-:Y:S02]  /*5550*/  @!UPT UIADD3 URZ, UPT, UPT, URZ, URZ, URZ ;  /* 0x000000fffffff290 */ /* 0x000fe4000fffe0ff */
[----:B------:R-:W-:Y:S01]  /*5560*/  @P0 R2UR.BROADCAST UR11, R5 ;  /* 0x00000000050b02ca */ /* 0x000fe200008e0000 */
[----:B------:R-:W-:Y:S01]  /*5570*/  UIADD3 UR6, UPT, UPT, UR4, 0x2, URZ ;  /* 0x0000000204067890 */ /* 0x000fe2000fffe0ff */
[----:B------:R-:W-:Y:S02]  /*5580*/  UMOV UR5, 0x80004020 ;  /* 0x8000402000057882 */ /* 0x000fe40000000000 */
[----:B------:R1:W-:Y:S01]  /*5590*/  UTCHMMA.2CTA gdesc[UR4], gdesc[UR8], tmem[UR14], tmem[UR26], idesc[UR27], UP2 ;  /* 0x00ff1a08040075ea */ /* 0x0003e2000920000e */
[----:B------:R-:W-:Y:S08]  /*55a0*/  UPLOP3.LUT UP2, UPT, UPT, UPT, UPT, 0x80, 0x8 ;  /* 0x000000000008789c */ /* 0x000ff00003f4f070 */
[----:B------:R3:W-:Y:S01]  /*55b0*/  UTCHMMA.2CTA gdesc[UR6], gdesc[UR12], tmem[UR11], tmem[UR24], idesc[UR25], UPT ;  /* 0x00ff180c060075ea */ /* 0x0007e2000ba0000b */
[----:B------:R3:W-:Y:S01]  /*55c0*/  UTCBAR.2CTA.MULTICAST [UR10], URZ, UR18 ;  /* 0x000000ff0a0073e9 */ /* 0x0007e20008200812 */
[----:B-1----:R-:W-:Y:S02]  /*55d0*/  UIADD3 UR4, UPT, UPT, UR15, 0x1, URZ ;  /* 0x000000010f047890 */ /* 0x002fe4000fffe0ff */
[----:B------:R-:W-:Y:S02]  /*55e0*/  UIADD3 UR8, UPT, UPT, UR15, -0x1, URZ ;  /* 0xffffffff0f087890 */ /* 0x000fe4000fffe0ff */
[----:B------:R-:W-:Y:S01]  /*55f0*/  UISETP.GT.U32.AND UP0, UPT, UR4, 0x1, UPT ;  /* 0x000000010400788c */ /* 0x000fe2000bf04070 */
[----:B------:R-:W-:Y:S04]  /*5600*/  UMOV UR5, UR16 ;  /* 0x0000001000057c82 */ /* 0x000fe80008000000 */
[----:B------:R-:W-:Y:S04]  /*5610*/  UMOV UR15, UR8 ;  /* 0x00000008000f7c82 */ /* 0x000fe80008000000 */
[----:B------:R-:W-:Y:S05]  /*5620*/  BRA.U UP0, `(.L_x_100) ;  /* 0xfffffffd005c7547 */ /* 0x000fea000b83ffff */
.L_x_97:
[----:B------:R-:W-:-:S09]  /*5630*/  UIADD3 UR4, UPT, UPT, UR22, 0x280, URZ ;  /* 0x0000028016047890 */ /* 0x000fd2000fffe0ff */
[----:B------:R2:W-:Y:S01]  /*5640*/  UTCBAR.2CTA.MULTICAST [UR4], URZ, UR28 ;  /* 0x000000ff040073e9 */ /* 0x0005e2000820081c */
[----:B------:R-:W-:Y:S02]  /*5650*/  NOP ;  /* 0x0000000000007918 */ /* 0x000fe40000000000 */
.L_x_96:
[----:B--2---:R-:W-:Y:S01]  /*5660*/  UIADD3 UR4, UPT, UPT, UR21, 0x1, URZ ;  /* 0x0000000115047890 */ /* 0x004fe2000fffe0ff */
[----:B------:R-:W-:-:S03]  /*5670*/  LOP3.LUT R2, R2, 0x1, RZ, 0x3c, !PT ;  /* 0x0000000102027812 */ /* 0x000fc600078e3cff */
[----:B------:R-:W-:-:S04]  /*5680*/  UISETP.NE.AND UP0, UPT, UR4, 0x2, UPT ;  /* 0x000000020400788c */ /* 0x000fc8000bf05270 */
[----:B------:R-:W-:Y:S02]  /*5690*/  USEL UR5, URZ, 0x1, UP0 ;  /* 0x00000001ff057887 */ /* 0x000fe40008000000 */
[----:B------:R-:W-:-:S04]  /*56a0*/  USEL UR21, UR4, URZ, UP0 ;  /* 0x000000ff04157287 */ /* 0x000fc80008000000 */
[----:B------:R-:W-:Y:S01]  /*56b0*/  LOP3.LUT R8, R8, UR5, RZ, 0x3c, !PT ;  /* 0x0000000508087c12 */ /* 0x000fe2000f8e3cff */
[----:B------:R-:W-:Y:S07]  /*56c0*/  @P2 BRA `(.L_x_101) ;  /* 0xfffffff800c82947 */ /* 0x000fee000383ffff */
[----:B------:R-:W2:Y:S01]  /*56d0*/  S2UR UR8, SR_CgaCtaId ;  /* 0x00000000000879c3 */ /* 0x000ea20000008800 */
[----:B------:R-:W-:Y:S01]  /*56e0*/  ELECT P0, URZ, PT ;  /* 0x0000000000ff782f */ /* 0x000fe20003800000 */
[----:B------:R-:W-:Y:S01]  /*56f0*/  HFMA2 R0, -RZ, RZ, 0, 5.9604644775390625e-08 ;  /* 0x00000001ff007431 */ /* 0x000fe200000001ff */
[----:B------:R-:W-:-:S05]  /*5700*/  UMOV UR4, 0x40 ;  /* 0x0000004000047882 */ /* 0x000fca0000000000 */
[----:B------:R-:W-:Y:S01]  /*5710*/  UVIRTCOUNT.DEALLOC.SMPOOL 0x80 ;  /* 0x000000800000784c */ /* 0x000fe20000000000 */
[----:B------:R-:W-:Y:S02]  /*5720*/  UISETP.NE.AND UP0, UPT, UR31, URZ, UPT ;  /* 0x000000ff1f00728c */ /* 0x000fe4000bf05270 */
[----:B--2---:R-:W-:-:S09]  /*5730*/  ULEA UR8, UR8, UR4, 0x18 ;  /* 0x0000000408087291 */ /* 0x004fd2000f8ec0ff */
[----:B------:R2:W-:Y:S01]  /*5740*/  @P0 STS.U8 [UR8+0x1c], R0 ;  /* 0x00001c00ff000988 */ /* 0x0005e20008000008 */
[----:B------:R-:W-:Y:S05]  /*5750*/  BRA.U UP0, `(.L_x_102) ;  /* 0x0000000100587547 */ /* 0x000fea000b800000 */
[----:B------:R-:W-:Y:S01]  /*5760*/  UIADD3 UR5, UPT, UPT, UR17, 0x290, URZ ;  /* 0x0000029011057890 */ /* 0x000fe2000fffe0ff */
[----:B------:R-:W-:-:S03]  /*5770*/  SHF.L.U32 R2, R8, 0x1f, RZ ;  /* 0x0000001f08027819 */ /* 0x000fc600000006ff */
[----:B------:R-:W-:-:S09]  /*5780*/  ULEA UR4, UR21, UR5, 0x3 ;  /* 0x0000000515047291 */ /* 0x000fd2000f8e18ff */
[----:B------:R-:W1:Y:S02]  /*5790*/  SYNCS.PHASECHK.TRANS64.TRYWAIT P0, [UR4], R2 ;  /* 0x00000002ff0075a7 */ /* 0x000e640008001104 */
[----:B-1----:R-:W-:Y:S05]  /*57a0*/  @!P0 BRA `(.L_x_103) ;  /* 0x0000005000488947 */ /* 0x002fea0003800000 */
.L_x_242:
[----:B------:R-:W-:-:S04]  /*57b0*/  UIADD3 UR4, UPT, UPT, UR21, 0x1, URZ ;  /* 0x0000000115047890 */ /* 0x000fc8000fffe0ff */
[----:B------:R-:W-:-:S04]  /*57c0*/  UISETP.NE.AND UP1, UPT, UR4, 0x2, UPT ;  /* 0x000000020400788c */ /* 0x000fc8000bf25270 */
[----:B---3--:R-:W-:Y:S02]  /*57d0*/  USEL UR6, URZ, 0x1, UP1 ;  /* 0x00000001ff067887 */ /* 0x008fe40008800000 */
[----:B------:R-:W-:-:S04]  /*57e0*/  USEL UR4, UR4, URZ, UP1 ;  /* 0x000000ff04047287 */ /* 0x000fc80008800000 */
[----:B------:R-:W-:Y:S01]  /*57f0*/  ULEA UR4, UR4, UR5, 0x3 ;  /* 0x0000000504047291 */ /* 0x000fe2000f8e18ff */
[----:B-1----:R-:W-:-:S04]  /*5800*/  LOP3.LUT R2, R8, UR6, RZ, 0x3c, !PT ;  /* 0x0000000608027c12 */ /* 0x002fc8000f8e3cff */
[----:B------:R-:W-:Y:S01]  /*5810*/  SHF.L.U32 R2, R2, 0x1f, RZ ;  /* 0x0000001f02027819 */ /* 0x000fe200000006ff */
[----:B--2---:R-:W-:-:S04]  /*5820*/  IMAD.U32 R0, RZ, RZ, UR4 ;  /* 0x00000004ff007e24 */ /* 0x004fc8000f8e00ff */
[----:B------:R1:W2:Y:S03]  /*5830*/  SYNCS.PHASECHK.TRANS64.TRYWAIT P0, [R0+URZ], R2 ;  /* 0x00000002000075a7 */ /* 0x0002a600080011ff */
[----:B--2---:R-:W-:Y:S05]  /*5840*/  @!P0 NANOSLEEP.SYNCS 0x989680 ;  /* 0x009896800000895d */ /* 0x004fea0003900000 */
[----:B------:R-:W2:Y:S02]  /*5850*/  @!P0 SYNCS.PHASECHK.TRANS64 P0, [R0+URZ], R2 ;  /* 0x00000002000085a7 */ /* 0x000ea400080010ff */
[----:B--2---:R-:W-:Y:S05]  /*5860*/  @P0 BRA `(.L_x_104) ;  /* 0x0000000000200947 */ /* 0x004fea0003800000 */
.L_x_105:
[----:B--2---:R2:W3:Y:S02]  /*5870*/  SYNCS.PHASECHK.TRANS64.TRYWAIT P0, [R0+URZ], R2 ;  /* 0x00000002000075a7 */ /* 0x0044e400080011ff */
[----:B---3--:R-:W-:Y:S05]  /*5880*/  @!P0 NANOSLEEP.SYNCS 0x989680 ;  /* 0x009896800000895d */ /* 0x008fea0003900000 */
[----:B------:R-:W3:Y:S02]  /*5890*/  @!P0 SYNCS.PHASECHK.TRANS64 P0, [R0+URZ], R2 ;  /* 0x00000002000085a7 */ /* 0x000ee400080010ff */
[----:B---3--:R-:W-:Y:S05]  /*58a0*/  @!P0 BRA `(.L_x_105) ;  /* 0xfffffffc00f08947 */ /* 0x008fea000383ffff */
[----:B------:R-:W-:Y:S05]  /*58b0*/  BRA `(.L_x_104) ;  /* 0x00000000000c7947 */ /* 0x000fea0003800000 */
.L_x_102:
[----:B------:R-:W-:-:S04]  /*58c0*/  UIADD3 UR4, UPT, UPT, UR17, 0x2a0, URZ ;  /* 0x000002a011047890 */ /* 0x000fc8000fffe0ff */
[----:B------:R-:W-:-:S09]  /*58d0*/  UPRMT UR4, UR30, 0x654, UR4 ;  /* 0x000006541e047896 */ /* 0x000fd20008000004 */
[----:B------:R-:W-:Y:S03]  /*58e0*/  SYNCS.ARRIVE.TRANS64.RED.A1T0 RZ, [UR4], RZ ;  /* 0x000000ffffff79a7 */ /* 0x000fe60008100404 */
.L_x_104:
[----:B-12---:R-:W-:Y:S01]  /*58f0*/  SHF.L.U32 R2, RZ, 0x1f, RZ ;  /* 0x0000001fff027819 */ /* 0x006fe200000006ff */
[----:B------:R-:W-:Y:S01]  /*5900*/  UIADD3 UR4, UPT, UPT, UR17, 0x2a0, URZ ;  /* 0x000002a011047890 */ /* 0x000fe2000fffe0ff */
[----:B------:R-:W-:Y:S02]  /*5910*/  PLOP3.LUT P0, PT, PT, PT, UP0, 0x80, 0x8 ;  /* 0x000000000008781c */ /* 0x000fe40003f0f008 */
[----:B----4-:R-:W1:Y:S02]  /*5920*/  SYNCS.PHASECHK.TRANS64.TRYWAIT P1, [UR17+0x2a0], R2 ;  /* 0x0002a002ff0075a7 */ /* 0x010e640008021111 */
[----:B-1----:R-:W-:Y:S09]  /*5930*/  @!P1 BRA `(.L_x_106) ;  /* 0x0000004c00fc9947 */ /* 0x002ff20003800000 */
.L_x_244:
[----:B------:R-:W-:Y:S01]  /*5940*/  @!UP0 UPRMT UR4, UR30, 0x654, UR4 ;  /* 0x000006541e048896 */ /* 0x000fe20008000004 */
[----:B------:R-:W-:Y:S01]  /*5950*/  LOP3.LUT R3, R3, 0xffff, RZ, 0xc0, !PT ;  /* 0x0000ffff03037812 */ /* 0x000fe200078ec0ff */
[----:B-1----:R-:W-:-:S03]  /*5960*/  IMAD.MOV.U32 R2, RZ, RZ, 0xffff ;  /* 0x0000ffffff027424 */ /* 0x002fc600078e00ff */
[----:B------:R-:W-:-:S04]  /*5970*/  SHF.R.U32.HI R3, RZ, 0x5, R3 ;  /* 0x00000005ff037819 */ /* 0x000fc80000011603 */
[----:B------:R-:W-:Y:S01]  /*5980*/  @!P0 SYNCS.ARRIVE.TRANS64.RED.A1T0 RZ, [UR4], RZ ;  /* 0x000000ffffff89a7 */ /* 0x000fe20008100404 */
[----:B------:R-:W-:Y:S01]  /*5990*/  NOP ;  /* 0x0000000000007918 */ /* 0x000fe20000000000 */
[----:B------:R-:W1:Y:S01]  /*59a0*/  LDS R0, [UR8+0x14] ;  /* 0x00001408ff007984 */ /* 0x000e620008000800 */
[----:B------:R-:W-:-:S04]  /*59b0*/  SHF.L.U32 R2, R2, R3, RZ ;  /* 0x0000000302027219 */ /* 0x000fc800000006ff */
[----:B-1----:R-:W-:-:S04]  /*59c0*/  LOP3.LUT R0, R0, R2, RZ, 0xc0, !PT ;  /* 0x0000000200007212 */ /* 0x002fc800078ec0ff */
[----:B------:R-:W-:Y:S01]  /*59d0*/  ISETP.NE.AND P0, PT, R0, R2, PT ;  /* 0x000000020000720c */ /* 0x000fe20003f05270 */
[----:B------:R-:W-:-:S05]  /*59e0*/  IMAD.MOV.U32 R0, RZ, RZ, 0x1 ;  /* 0x00000001ff007424 */ /* 0x000fca00078e00ff */
[----:B------:R-:W-:-:S07]  /*59f0*/  SHF.L.U32 R0, R0, R3, RZ ;  /* 0x0000000300007219 */ /* 0x000fce00000006ff */
[----:B------:R-:W-:Y:S05]  /*5a00*/  @P0 BRA `(.L_x_107) ;  /* 0x00000000005c0947 */ /* 0x000fea0003800000 */
[----:B------:R-:W1:Y:S02]  /*5a10*/  LDS R3, [UR8+0x18] ;  /* 0x00001808ff037984 */ /* 0x000e640008000800 */
[----:B-1----:R-:W-:-:S04]  /*5a20*/  LOP3.LUT R3, R3, R0, RZ, 0xc0, !PT ;  /* 0x0000000003037212 */ /* 0x002fc800078ec0ff */
[----:B------:R-:W-:-:S13]  /*5a30*/  ISETP.NE.AND P0, PT, R3, R0, PT ;  /* 0x000000000300720c */ /* 0x000fda0003f05270 */
[----:B------:R-:W-:Y:S05]  /*5a40*/  @P0 BRA `(.L_x_108) ;  /* 0x0000000000400947 */ /* 0x000fea0003800000 */
[----:B------:R-:W-:Y:S01]  /*5a50*/  R2UR UR4, R2 ;  /* 0x00000000020472ca */ /* 0x000fe200000e0000 */
[----:B------:R-:W1:Y:S01]  /*5a60*/  S2R R3, SR_LANEID ;  /* 0x0000000000037919 */ /* 0x000e620000000000 */
[----:B------:R-:W-:-:S04]  /*5a70*/  LOP3.LUT R0, RZ, R0, RZ, 0x33, !PT ;  /* 0x00000000ff007212 */ /* 0x000fc800078e33ff */
[----:B---3--:R-:W2:Y:S07]  /*5a80*/  REDUX UR6, R0 ;  /* 0x00000000000673c4 */ /* 0x008eae0000000000 */
[----:B------:R-:W-:-:S03]  /*5a90*/  ULOP3.LUT UR5, URZ, UR4, URZ, 0x33, !UPT ;  /* 0x00000004ff057292 */ /* 0x000fc6000f8e33ff */
[----:B------:R-:W-:Y:S02]  /*5aa0*/  VOTEU.ANY UR4, UPT, PT ;  /* 0x0000000000047886 */ /* 0x000fe400038e0100 */
[----:B------:R-:W-:Y:S01]  /*5ab0*/  UFLO.U32 UR4, UR4 ;  /* 0x00000004000472bd */ /* 0x000fe200080e0000 */
[----:B------:R-:W-:-:S04]  /*5ac0*/  IMAD.U32 R2, RZ, RZ, UR5 ;  /* 0x00000005ff027e24 */ /* 0x000fc8000f8e00ff */
[----:B------:R-:W3:Y:S02]  /*5ad0*/  REDUX UR7, R2 ;  /* 0x00000000020773c4 */ /* 0x000ee40000000000 */
[----:B------:R4:W-:Y:S01]  /*5ae0*/  UTCATOMSWS.AND URZ, UR5 ;  /* 0x0000000500ff79e3 */ /* 0x0009e20008000000 */
[----:B--2---:R-:W-:Y:S01]  /*5af0*/  IMAD.U32 R0, RZ, RZ, UR6 ;  /* 0x00000006ff007e24 */ /* 0x004fe2000f8e00ff */
[----:B-1----:R-:W-:Y:S01]  /*5b00*/  ISETP.EQ.U32.AND P0, PT, R3, UR4, PT ;  /* 0x0000000403007c0c */ /* 0x002fe2000bf02070 */
[----:B---3--:R-:W-:-:S12]  /*5b10*/  IMAD.U32 R2, RZ, RZ, UR7 ;  /* 0x00000007ff027e24 */ /* 0x008fd8000f8e00ff */
[----:B------:R4:W-:Y:S04]  /*5b20*/  @P0 ATOMS.AND RZ, [UR8+0x14], R2 ;  /* 0x00001402ffff098c */ /* 0x0009e8000a800008 */
[----:B------:R4:W-:Y:S01]  /*5b30*/  @P0 ATOMS.AND RZ, [UR8+0x18], R0 ;  /* 0x00001800ffff098c */ /* 0x0009e2000a800008 */
[----:B------:R-:W-:Y:S05]  /*5b40*/  BRA `(.L_x_109) ;  /* 0x0000000000147947 */ /* 0x000fea0003800000 */
.L_x_108:
[----:B------:R-:W-:Y:S02]  /*5b50*/  MOV R2, 0x5b70 ;  /* 0x00005b7000027802 */ /* 0x000fe40000000f00 */
[----:B---3-5:R-:W-:Y:S05]  /*5b60*/  CALL.REL.NOINC `($__internal_0_$__cuda_sm10x_tcgen05_guardrail_trap_col_being_dealloced_not_returned_by_alloc) ;  /* 0x00000050006c7944 */ /* 0x028fea0003c00000 */
[----:B------:R-:W-:Y:S05]  /*5b70*/  BRA `(.L_x_109) ;  /* 0x0000000000087947 */ /* 0x000fea0003800000 */
.L_x_107:
[----:B------:R-:W-:Y:S02]  /*5b80*/  MOV R2, 0x5ba0 ;  /* 0x00005ba000027802 */ /* 0x000fe40000000f00 */
[----:B---3-5:R-:W-:Y:S05]  /*5b90*/  CALL.REL.NOINC `($__internal_2_$__cuda_sm10x_tcgen05_guardrail_trap_unallocated_columns_being_dealloced) ;  /* 0x0000005000787944 */ /* 0x028fea0003c00000 */
.L_x_109:
[----:B------:R-:W-:Y:S01]  /*5ba0*/  NOP ;  /* 0x0000000000007918 */ /* 0x000fe20000000000 */
[----:B----4-:R-:W-:Y:S05]  /*5bb0*/  EXIT ;  /* 0x000000000000794d */ /* 0x010fea0003800000 */
.L_x_81:
[----:B------:R-:W-:-:S09]  /*5bc0*/  UISETP.NE.OR UP0, UPT, UR18, 0x3, !UP3 ;  /* 0x000000031200788c */ /* 0x000fd2000df05670 */
[----:B------:R-:W-:Y:S05]  /*5bd0*/  BRA.U UP0, `(.L_x_110) ;  /* 0x0000001100c07547 */ /* 0x000fea000b800000 */
[----:B------:R-:W2:Y:S01]  /*5be0*/  LDCU.64 UR4, c[0x0][0x988] ;  /* 0x00013100ff0477ac */ /* 0x000ea20008000a00 */
[----:B------:R-:W3:Y:S01]  /*5bf0*/  S2UR UR6, SR_CgaCtaId ;  /* 0x00000000000679c3 */ /* 0x000ee20000008800 */
[----:B------:R-:W-:Y:S01]  /*5c00*/  HFMA2 R10, -RZ, RZ, 0, 5.9604644775390625e-08 ;  /* 0x00000001ff0a7431 */ /* 0x000fe200000001ff */
[----:B------:R-:W-:Y:S01]  /*5c10*/  MOV R9, RZ ;  /* 0x000000ff00097202 */ /* 0x000fe20000000f00 */
[----:B------:R-:W4:Y:S01]  /*5c20*/  LDCU UR37, c[0x0][0x370] ;  /* 0x00006e00ff2577ac */ /* 0x000f220008000800 */
[----:B------:R-:W-:Y:S01]  /*5c30*/  HFMA2 R3, -RZ, RZ, 0, 0.00048828125 ;  /* 0x00001000ff037431 */ /* 0x000fe200000001ff */
[----:B------:R-:W1:Y:S03]  /*5c40*/  LDCU.128 UR32, c[0x0][0xc10] ;  /* 0x00018200ff2077ac */ /* 0x000e660008000c00 */
[----:B------:R-:W4:Y:S01]  /*5c50*/  LDC.64 R12, c[0x0][0x348] ;  /* 0x0000d200ff0c7b82 */ /* 0x000f220000000a00 */
[----:B------:R-:W1:Y:S01]  /*5c60*/  LDCU UR36, c[0x0][0x374] ;  /* 0x00006e80ff2477ac */ /* 0x000e620008000800 */
[----:B------:R-:W4:Y:S01]  /*5c70*/  LDCU.64 UR30, c[0x0][0x990] ;  /* 0x00013200ff1e77ac */ /* 0x000f220008000a00 */
[----:B------:R-:W4:Y:S01]  /*5c80*/  LDCU UR26, c[0x0][0xc0c] ;  /* 0x00018180ff1a77ac */ /* 0x000f220008000800 */
[----:B--2---:R-:W-:Y:S01]  /*5c90*/  UISETP.NE.U32.AND UP0, UPT, UR4, URZ, UPT ;  /* 0x000000ff0400728c */ /* 0x004fe2000bf05070 */
[----:B------:R-:W2:Y:S01]  /*5ca0*/  LDCU.128 UR40, c[0x0][0xa80] ;  /* 0x00015000ff2877ac */ /* 0x000ea20008000c00 */
[----:B------:R-:W2:Y:S01]  /*5cb0*/  LDCU UR52, c[0x0][0xc20] ;  /* 0x00018400ff3477ac */ /* 0x000ea20008000800 */
[----:B------:R-:W2:Y:S01]  /*5cc0*/  LDCU UR4, c[0x0][0xc30] ;  /* 0x00018600ff0477ac */ /* 0x000ea20008000800 */
[----:B------:R-:W2:Y:S01]  /*5cd0*/  LDCU.128 UR48, c[0x0][0xa90] ;  /* 0x00015200ff3077ac */ /* 0x000ea20008000c00 */
[----:B------:R-:W-:Y:S01]  /*5ce0*/  UMOV UR27, 0x400 ;  /* 0x00000400001b7882 */ /* 0x000fe20000000000 */
[----:B-1----:R-:W-:-:S02]  /*5cf0*/  UIMAD.WIDE.U32 UR8, UR36, UR35, URZ ;  /* 0x00000023240872a5 */ /* 0x002fc4000f8e00ff */
[----:B---3--:R-:W-:Y:S02]  /*5d00*/  ULEA UR27, UR6, UR27, 0x18 ;  /* 0x0000001b061b7291 */ /* 0x008fe4000f8ec0ff */
[----:B----4-:R-:W-:Y:S02]  /*5d10*/  UIMAD.WIDE.U32 UR6, UR37, UR32, URZ ;  /* 0x00000020250672a5 */ /* 0x010fe4000f8e00ff */
[----:B------:R-:W-:Y:S02]  /*5d20*/  UISETP.NE.AND.EX UP5, UPT, UR5, URZ, UPT, UP0 ;  /* 0x000000ff0500728c */ /* 0x000fe4000bfa5300 */
[----:B------:R-:W-:Y:S02]  /*5d30*/  UISETP.NE.U32.AND UP6, UPT, UR30, URZ, UPT ;  /* 0x000000ff1e00728c */ /* 0x000fe4000bfc5070 */
[----:B------:R-:W-:Y:S02]  /*5d40*/  UIADD3 UR38, UPT, UPT, UR27, 0x278, URZ ;  /* 0x000002781b267890 */ /* 0x000fe4000fffe0ff */
[----:B------:R-:W-:-:S02]  /*5d50*/  UISETP.NE.AND UP0, UPT, UR39, 0x1, UPT ;  /* 0x000000012700788c */ /* 0x000fc4000bf05270 */
[----:B------:R-:W-:Y:S02]  /*5d60*/  UISETP.GE.AND UP2, UPT, UR39, 0x1, UPT ;  /* 0x000000012700788c */ /* 0x000fe4000bf46270 */
[----:B------:R-:W-:Y:S01]  /*5d70*/  UISETP.NE.AND UP0, UPT, UR26, 0x1, UPT ;  /* 0x000000011a00788c */ /* 0x000fe2000bf05270 */
[----:B------:R-:W-:Y:S01]  /*5d80*/  UMOV UR6, UR7 ;  /* 0x0000000700067c82 */ /* 0x000fe20008000000 */
[----:B------:R-:W-:Y:S01]  /*5d90*/  UMOV UR45, UR9 ;  /* 0x00000009002d7c82 */ /* 0x000fe20008000000 */
[----:B------:R-:W-:Y:S02]  /*5da0*/  UISETP.NE.AND UP2, UPT, UR34, 0x1, UPT ;  /* 0x000000012200788c */ /* 0x000fe4000bf45270 */
[----:B--2---:R-:W-:Y:S01]  /*5db0*/  UISETP.NE.AND UP0, UPT, UR40, 0x1, UPT ;  /* 0x000000012800788c */ /* 0x004fe2000bf05270 */
[----:B------:R-:W-:Y:S01]  /*5dc0*/  UMOV UR29, URZ ;  /* 0x000000ff001d7c82 */ /* 0x000fe20008000000 */
[----:B------:R-:W1:Y:S01]  /*5dd0*/  LDCU UR53, c[0x0][0xaa0] ;  /* 0x00015400ff3577ac */ /* 0x000e620008000800 */
[----:B------:R-:W-:Y:S01]  /*5de0*/  UPLOP3.LUT UP4, UPT, UPT, UPT, UPT, 0x40, 0x4 ;  /* 0x000000000004789c */ /* 0x000fe20003f8e870 */
[----:B------:R-:W2:Y:S01]  /*5df0*/  LDCU.64 UR24, c[0x0][0xc28] ;  /* 0x00018500ff1877ac */ /* 0x000ea20008000a00 */
[----:B------:R-:W-:-:S02]  /*5e00*/  UISETP.NE.AND.EX UP6, UPT, UR31, URZ, UPT, UP6 ;  /* 0x000000ff1f00728c */ /* 0x000fc4000bfc5360 */
[----:B------:R-:W-:Y:S02]  /*5e10*/  UPRMT UR38, URZ, 0x654, UR38 ;  /* 0x00000654ff267896 */ /* 0x000fe40008000026 */
[----:B------:R-:W-:Y:S02]  /*5e20*/  USHF.R.U32.HI UR47, URZ, UR33, UR6 ;  /* 0x00000021ff2f7299 */ /* 0x000fe40008011606 */
[----:B------:R-:W-:Y:S02]  /*5e30*/  USHF.R.U32.HI UR45, URZ, UR52, UR45 ;  /* 0x00000034ff2d7299 */ /* 0x000fe4000801162d */
[----:B------:R-:W-:Y:S02]  /*5e40*/  UISETP.NE.AND UP3, UPT, UR4, 0x1, UPT ;  /* 0x000000010400788c */ /* 0x000fe4000bf65270 */
[----:B------:R-:W-:Y:S02]  /*5e50*/  UISETP.NE.AND UP2, UPT, UR43, 0x1, UPT ;  /* 0x000000012b00788c */ /* 0x000fe4000bf45270 */
[----:B------:R-:W-:-:S11]  /*5e60*/  UISETP.NE.AND UP0, UPT, UR50, 0x1, UPT ;  /* 0x000000013200788c */ /* 0x000fd6000bf05270 */
.L_x_119:
[----:B------:R-:W-:Y:S04]  /*5e70*/  SHF.L.U32 R2, R9, 0x1f, RZ ;  /* 0x0000001f09027819 */ /* 0x000fe800000006ff */
[----:B------:R-:W3:Y:S02]  /*5e80*/  SYNCS.PHASECHK.TRANS64.TRYWAIT P0, [UR27+0x270], R2 ;  /* 0x00027002ff0075a7 */ /* 0x000ee4000800111b */
[----:B---34-:R-:W-:Y:S05]  /*5e90*/  @!P0 BRA `(.L_x_111) ;  /* 0x0000004800bc8947 */ /* 0x018fea0003800000 */
.L_x_246:
[----:B------:R-:W4:Y:S01]  /*5ea0*/  LDS.128 R4, [UR27+0x2b0] ;  /* 0x0002b01bff047984 */ /* 0x000f220008000c00 */
[----:B------:R-:W-:Y:S01]  /*5eb0*/  UISETP.GE.AND UP0, UPT, UR39, 0x1, UPT ;  /* 0x000000012700788c */ /* 0x000fe2000bf06270 */
[----:B------:R-:W-:Y:S01]  /*5ec0*/  @!PT LDS RZ, [RZ] ;  /* 0x00000000fffff984 */ /* 0x000fe20000000800 */
[----:B------:R-:W-:Y:S01]  /*5ed0*/  @!PT LDS RZ, [RZ] ;  /* 0x00000000fffff984 */ /* 0x000fe20000000800 */
[----:B------:R-:W-:Y:S01]  /*5ee0*/  @!PT LDS RZ, [RZ] ;  /* 0x00000000fffff984 */ /* 0x000fe20000000800 */
[----:B------:R-:W-:Y:S01]  /*5ef0*/  @!PT LDS RZ, [RZ] ;  /* 0x00000000fffff984 */ /* 0x000fe20000000800 */
[----:B------:R1:W-:Y:S06]  /*5f00*/  MEMBAR.ALL.CTA ;  /* 0x0000000000007992 */ /* 0x0003ec0000008000 */
[----:B-1----:R-:W1:Y:S02]  /*5f10*/  FENCE.VIEW.ASYNC.S ;  /* 0x00000000000073c6 */ /* 0x002e640000000000 */
[----:B-1----:R-:W-:Y:S01]  /*5f20*/  SYNCS.ARRIVE.TRANS64.RED.A1T0 RZ, [UR38], RZ ;  /* 0x000000ffffff79a7 */ /* 0x002fe20008100426 */
[----:B----4-:R-:W-:Y:S11]  /*5f30*/  LOP3.LUT P0, RZ, R6, 0x1, RZ, 0xc0, !PT ;  /* 0x0000000106ff7812 */ /* 0x010ff6000780c0ff */
[----:B------:R-:W-:Y:S02]  /*5f40*/  @!UPT UIADD3 URZ, UPT, UPT, URZ, URZ, URZ ;  /* 0x000000fffffff290 */ /* 0x000fe4000fffe0ff */
[----:B------:R-:W-:Y:S01]  /*5f50*/  VOTEU.ANY UP2, P0 ;  /* 0x0000000000ff7886 */ /* 0x000fe20000040100 */
[----:B------:R-:W-:Y:S11]  /*5f60*/  PLOP3.LUT P0, PT, PT, PT, UP2, 0x80, 0x8 ;  /* 0x000000000008781c */ /* 0x000ff60003f0f028 */
[----:B------:R-:W-:Y:S02]  /*5f70*/  @!UPT UIADD3 URZ, UPT, UPT, URZ, URZ, URZ ;  /* 0x000000fffffff290 */ /* 0x000fe4000fffe0ff */
[----:B---3--:R-:W-:Y:S02]  /*5f80*/  @P0 MOV R2, R4 ;  /* 0x0000000400020202 */ /* 0x008fe40000000f00 */
[----:B------:R-:W-:Y:S02]  /*5f90*/  @P0 LOP3.LUT R0, R5, 0xffff, RZ, 0xc0, !PT ;  /* 0x0000ffff05000812 */ /* 0x000fe400078ec0ff */
[----:B------:R-:W-:Y:S02]  /*5fa0*/  @P0 R2UR UR5, R2 ;  /* 0x00000000020502ca */ /* 0x000fe400000e0000 */
[----:B------:R-:W-:Y:S11]  /*5fb0*/  @P0 R2UR UR4, R0 ;  /* 0x00000000000402ca */ /* 0x000ff600000e0000 */
[----:B------:R-:W-:Y:S02]  /*5fc0*/  @UP2 UMOV UR23, UR5 ;  /* 0x0000000500172c82 */ /* 0x000fe40008000000 */
[----:B------:R-:W-:Y:S01]  /*5fd0*/  @UP2 UMOV UR15, UR4 ;  /* 0x00000004000f2c82 */ /* 0x000fe20008000000 */
[----:B------:R-:W-:Y:S05]  /*5fe0*/  BRA.U !UP0, `(.L_x_112) ;  /* 0x0000000108c07547 */ /* 0x000fea000b800000 */
[----:B------:R-:W-:Y:S02]  /*5ff0*/  UP2UR UR14, UPR, URZ, 0x4 ;  /* 0x00000004ff0e7883 */ /* 0x000fe40008000000 */
[----:B------:R-:W-:Y:S02]  /*6000*/  UISETP.NE.AND UP2, UPT, UR34, 0x1, UPT ;  /* 0x000000012200788c */ /* 0x000fe4000bf45270 */
[----:B------:R-:W-:Y:S02]  /*6010*/  UIMAD.WIDE.U32 UR6, UR15, UR35, URZ ;  /* 0x000000230f0672a5 */ /* 0x000fe4000f8e00ff */
[----:B------:R-:W-:Y:S02]  /*6020*/  UIMAD.WIDE.U32 UR10, UR23, UR32, URZ ;  /* 0x00000020170a72a5 */ /* 0x000fe4000f8e00ff */
[----:B------:R-:W-:Y:S02]  /*6030*/  USEL UR4, UR36, UR45, !UP2 ;  /* 0x0000002d24047287 */ /* 0x000fe4000d000000 */
[----:B------:R-:W-:Y:S02]  /*6040*/  UISETP.NE.AND UP0, UPT, UR26, 0x1, UPT ;  /* 0x000000011a00788c */ /* 0x000fe4000bf05270 */
[----:B------:R-:W-:Y:S02]  /*6050*/  UP2UR UR18, UPR, URZ, 0x2 ;  /* 0x00000002ff127883 */ /* 0x000fe40008000000 */
[----:B------:R-:W-:Y:S02]  /*6060*/  UISETP.NE.AND UP1, UPT, UR39, 0x1, UPT ;  /* 0x000000012700788c */ /* 0x000fe4000bf25270 */
[----:B--2---:R-:W-:Y:S02]  /*6070*/  UIMAD.WIDE.U32 UR12, UR4, UR24, URZ ;  /* 0x00000018040c72a5 */ /* 0x004fe4000f8e00ff */
[----:B------:R-:W-:Y:S01]  /*6080*/  USEL UR9, UR37, UR47, !UP0 ;  /* 0x0000002f25097287 */ /* 0x000fe2000c000000 */
[----:B------:R-:W-:Y:S01]  /*6090*/  UMOV UR6, UR7 ;  /* 0x0000000700067c82 */ /* 0x000fe20008000000 */
[----:B------:R-:W-:Y:S01]  /*60a0*/  UMOV UR5, UR11 ;  /* 0x0000000b00057c82 */ /* 0x000fe20008000000 */
[----:B------:R-:W-:Y:S02]  /*60b0*/  USHF.R.U32.HI UR7, URZ, UR52, UR6 ;  /* 0x00000034ff077299 */ /* 0x000fe40008011606 */
[----:B------:R-:W-:Y:S02]  /*60c0*/  USHF.R.U32.HI UR6, URZ, UR33, UR5 ;  /* 0x00000021ff067299 */ /* 0x000fe40008011605 */
[----:B------:R-:W-:Y:S02]  /*60d0*/  UIMAD.WIDE.U32 UR16, UR9, UR24, URZ ;  /* 0x00000018091072a5 */ /* 0x000fe4000f8e00ff */
[----:B------:R-:W-:Y:S02]  /*60e0*/  USEL UR8, UR15, UR7, !UP2 ;  /* 0x000000070f087287 */ /* 0x000fe4000d000000 */
[----:B------:R-:W-:Y:S02]  /*60f0*/  UISETP.NE.AND UP2, UPT, UR14, URZ, UPT ;  /* 0x000000ff0e00728c */ /* 0x000fe4000bf45270 */
[----:B------:R-:W-:Y:S01]  /*6100*/  UIMAD.WIDE.U32 UR10, UR8, UR24, URZ ;  /* 0x00000018080a72a5 */ /* 0x000fe2000f8e00ff */
[----:B------:R-:W-:Y:S02]  /*6110*/  UMOV UR5, UR13 ;  /* 0x0000000d00057c82 */ /* 0x000fe40008000000 */
[----:B------:R-:W-:Y:S03]  /*6120*/  @UP1 USHF.R.U32.HI UR4, URZ, UR25, UR5 ;  /* 0x00000019ff041299 */ /* 0x000fe60008011605 */
[----:B------:R-:W-:Y:S01]  /*6130*/  UMOV UR5, UR17 ;  /* 0x0000001100057c82 */ /* 0x000fe20008000000 */
[----:B------:R-:W-:Y:S02]  /*6140*/  UIMAD UR4, UR39, UR4, URZ ;  /* 0x00000004270472a4 */ /* 0x000fe4000f8e02ff */
[----:B------:R-:W-:Y:S02]  /*6150*/  @UP1 USHF.R.U32.HI UR9, URZ, UR25, UR5 ;  /* 0x00000019ff091299 */ /* 0x000fe40008011605 */
[----:B------:R-:W-:Y:S02]  /*6160*/  USEL UR5, UR23, UR6, !UP0 ;  /* 0x0000000617057287 */ /* 0x000fe4000c000000 */
[----:B------:R-:W-:Y:S02]  /*6170*/  UIMAD UR6, UR39, UR9, URZ ;  /* 0x00000009270672a4 */ /* 0x000fe4000f8e02ff */
[----:B------:R-:W-:Y:S03]  /*6180*/  UISETP.GE.AND UP0, UPT, UR8, UR4, UPT ;  /* 0x000000040800728c */ /* 0x000fe6000bf06270 */
[----:B------:R-:W-:Y:S01]  /*6190*/  UMOV UR4, UR11 ;  /* 0x0000000b00047c82 */ /* 0x000fe20008000000 */
[----:B------:R-:W-:Y:S02]  /*61a0*/  UISETP.GE.OR UP0, UPT, UR5, UR6, UP0 ;  /* 0x000000060500728c */ /* 0x000fe40008706670 */
[----:B------:R-:W-:Y:S02]  /*61b0*/  USHF.R.U32.HI UR4, URZ, UR25, UR4 ;  /* 0x00000019ff047299 */ /* 0x000fe40008011604 */
[----:B------:R-:W-:Y:S02]  /*61c0*/  UIMAD.WIDE.U32 UR6, UR5, UR24, URZ ;  /* 0x00000018050672a5 */ /* 0x000fe4000f8e00ff */
[----:B------:R-:W-:Y:S04]  /*61d0*/  USEL UR10, UR8, UR4, !UP1 ;  /* 0x00000004080a7287 */ /* 0x000fe8000c800000 */
[----:B------:R-:W-:Y:S01]  /*61e0*/  UIADD3 UR11, UPT, UPT, -UR10, URZ, URZ ;  /* 0x000000ff0a0b7290 */ /* 0x000fe2000fffe1ff */
[----:B------:R-:W-:Y:S01]  /*61f0*/  @!UP0 UMOV UR4, UR7 ;  /* 0x0000000700048c82 */ /* 0x000fe20008000000 */
[----:B------:R-:W-:Y:S02]  /*6200*/  UIADD3 UR7, UPT, UPT, -UR8, URZ, URZ ;  /* 0x000000ff08077290 */ /* 0x000fe4000fffe1ff */
[----:B------:R-:W-:Y:S02]  /*6210*/  @!UP0 USHF.R.U32.HI UR4, URZ, UR25, UR4 ;  /* 0x00000019ff048299 */ /* 0x000fe40008011604 */
[----:B------:R-:W-:Y:S02]  /*6220*/  UIMAD UR6, UR39, UR11, UR8 ;  /* 0x0000000b270672a4 */ /* 0x000fe4000f8e0208 */
[----:B------:R-:W-:Y:S02]  /*6230*/  @!UP0 USEL UR4, UR5, UR4, !UP1 ;  /* 0x0000000405048287 */ /* 0x000fe4000c800000 */
[----:B------:R-:W-:Y:S02]  /*6240*/  UISETP.NE.AND UP1, UPT, UR18, URZ, UPT ;  /* 0x000000ff1200728c */ /* 0x000fe4000bf25270 */
[----:B------:R-:W-:Y:S02]  /*6250*/  @!UP0 UIMAD UR6, UR9, UR6, UR4 ;  /* 0x00000006090682a4 */ /* 0x000fe4000f8e0204 */
[----:B------:R-:W-:Y:S02]  /*6260*/  @!UP0 UIADD3 UR9, UPT, UPT, UR10, -UR4, URZ ;  /* 0x800000040a098290 */ /* 0x000fe4000fffe0ff */
[----:B------:R-:W-:Y:S02]  /*6270*/  UIADD3 UR4, UPT, UPT, -UR5, URZ, URZ ;  /* 0x000000ff05047290 */ /* 0x000fe4000fffe1ff */
[----:B------:R-:W-:Y:S03]  /*6280*/  @!UP0 UIMAD UR8, UR9, UR39, UR5 ;  /* 0x00000027090882a4 */ /* 0x000fe6000f8e0205 */
[----:B------:R-:W-:Y:S01]  /*6290*/  @!UP0 UMOV UR5, UR6 ;  /* 0x0000000600058c82 */ /* 0x000fe20008000000 */
[----:B------:R-:W-:Y:S02]  /*62a0*/  UIMAD UR6, UR26, UR4, UR23 ;  /* 0x000000041a0672a4 */ /* 0x000fe4000f8e0217 */
[----:B------:R-:W-:Y:S02]  /*62b0*/  UIMAD UR4, UR34, UR7, UR15 ;  /* 0x00000007220472a4 */ /* 0x000fe4000f8e020f */
[----:B------:R-:W-:Y:S02]  /*62c0*/  UIMAD UR23, UR5, UR26, UR6 ;  /* 0x0000001a051772a4 */ /* 0x000fe4000f8e0206 */
[----:B------:R-:W-:Y:S11]  /*62d0*/  UIMAD UR15, UR8, UR34, UR4 ;  /* 0x00000022080f72a4 */ /* 0x000ff6000f8e0204 */
[----:B------:R-:W-:Y:S01]  /*62e0*/  @!UPT UIADD3 URZ, UPT, UPT, URZ, URZ, URZ ;  /* 0x000000fffffff290 */ /* 0x000fe2000fffe0ff */
.L_x_112:
[----:B------:R-:W1:Y:S01]  /*62f0*/  @!UP3 LDCU.128 UR8, c[0x0][0xc10] ;  /* 0x00018200ff08b7ac */ /* 0x000e620008000c00 */
[----:B------:R-:W-:Y:S04]  /*6300*/  ISETP.NE.U32.AND P1, PT, RZ, UR30, PT ;  /* 0x0000001eff007c0c */ /* 0x000fe8000bf25070 */
[----:B------:R-:W-:Y:S01]  /*6310*/  ISETP.NE.AND.EX P1, PT, RZ, UR31, PT, P1 ;  /* 0x0000001fff007c0c */ /* 0x000fe2000bf25310 */
[----:B------:R-:W3:Y:S01]  /*6320*/  @!UP3 LDCU UR5, c[0x0][0xc0c] ;  /* 0x00018180ff05b7ac */ /* 0x000ee20008000800 */
[----:B------:R-:W-:Y:S02]  /*6330*/  USHF.L.U32 UR19, UR19, 0x6, URZ ;  /* 0x0000000613137899 */ /* 0x000fe400080006ff */
[----:B-1----:R-:W-:Y:S07]  /*6340*/  UIMAD.WIDE.U32 UR6, UR23, UR8, URZ ;  /* 0x00000008170672a5 */ /* 0x002fee000f8e00ff */
[----:B------:R-:W-:Y:S01]  /*6350*/  @!UP3 UMOV UR4, UR7 ;  /* 0x000000070004bc82 */ /* 0x000fe20008000000 */
[----:B---3--:R-:W-:Y:S02]  /*6360*/  @!UP3 UISETP.NE.AND UP0, UPT, UR5, 0x1, UPT ;  /* 0x000000010500b88c */ /* 0x008fe4000bf05270 */
[----:B------:R-:W-:Y:S02]  /*6370*/  @!UP3 USHF.R.U32.HI UR4, URZ, UR9, UR4 ;  /* 0x00000009ff04b299 */ /* 0x000fe40008011604 */
[----:B------:R-:W-:Y:S02]  /*6380*/  UIMAD.WIDE.U32 UR6, UR15, UR11, URZ ;  /* 0x0000000b0f0672a5 */ /* 0x000fe4000f8e00ff */
[----:B------:R-:W-:Y:S02]  /*6390*/  @!UP3 USEL UR8, UR23, UR4, !UP0 ;  /* 0x000000041708b287 */ /* 0x000fe4000c000000 */
[----:B------:R-:W-:Y:S03]  /*63a0*/  @!UP3 UISETP.NE.AND UP0, UPT, UR10, 0x1, UPT ;  /* 0x000000010a00b88c */ /* 0x000fe6000bf05270 */
[----:B------:R-:W-:Y:S02]  /*63b0*/  @!UP3 UMOV UR6, UR7 ;  /* 0x000000070006bc82 */ /* 0x000fe40008000000 */
[----:B------:R-:W1:Y:S02]  /*63c0*/  @!UP3 LDCU UR4, c[0x0][0xc20] ;  /* 0x00018400ff04b7ac */ /* 0x000e640008000800 */
[----:B-1----:R-:W-:Y:S04]  /*63d0*/  @!UP3 USHF.R.U32.HI UR6, URZ, UR4, UR6 ;  /* 0x00000004ff06b299 */ /* 0x002fe80008011606 */
[----:B------:R-:W-:Y:S04]  /*63e0*/  @!UP3 USEL UR6, UR15, UR6, !UP0 ;  /* 0x000000060f06b287 */ /* 0x000fe8000c000000 */
[----:B------:R-:W-:Y:S02]  /*63f0*/  @!UP3 UIADD3 UR4, UPT, UPT, -UR8, UR6, URZ ;  /* 0x000000060804b290 */ /* 0x000fe4000fffe1ff */
[----:B------:R-:W-:Y:S02]  /*6400*/  @!UP3 UIADD3 UR6, UPT, UPT, UR8, -UR6, URZ ;  /* 0x800000060806b290 */ /* 0x000fe4000fffe0ff */
[----:B------:R-:W-:Y:S02]  /*6410*/  @!UP3 UIMAD UR23, UR4, UR5, UR23 ;  /* 0x000000050417b2a4 */ /* 0x000fe4000f8e0217 */
[----:B------:R-:W-:Y:S01]  /*6420*/  @!UP3 UIMAD UR15, UR6, UR10, UR15 ;  /* 0x0000000a060fb2a4 */ /* 0x000fe2000f8e020f */
[----:B------:R-:W-:Y:S11]  /*6430*/  BRA.U UP4, `(.L_x_113) ;  /* 0x0000000104107547 */ /* 0x000ff6000b800000 */
[----:B------:R-:W-:Y:S04]  /*6440*/  MOV R2, UR55 ;  /* 0x0000003700027c02 */ /* 0x000fe80008000f00 */
[----:B------:R-:W-:Y:S04]  /*6450*/  SHF.L.U32 R2, R2, 0x1f, RZ ;  /* 0x0000001f02027819 */ /* 0x000fe800000006ff */
[----:B------:R-:W1:Y:S02]  /*6460*/  SYNCS.PHASECHK.TRANS64.TRYWAIT P2, [UR27+0x268], R2 ;  /* 0x00026802ff0075a7 */ /* 0x000e64000804111b */
[----:B-1----:R-:W-:Y:S05]  /*6470*/  @!P2 BRA `(.L_x_114) ;  /* 0x00000044005ca947 */ /* 0x002fea0003800000 */
.L_x_113:
[----:B------:R-:W-:Y:S05]  /*6480*/  BRA.U !UP6, `(.L_x_115) ;  /* 0x000000010e387547 */ /* 0x000fea000b800000 */
[----:B------:R-:W-:Y:S01]  /*6490*/  UPLOP3.LUT UP1, UPT, UPT, UPT, UP5, 0x80, 0x8 ;  /* 0x000000000008789c */ /* 0x000fe20003f2f050 */
[----:B-1----:R-:W-:Y:S01]  /*64a0*/  HFMA2 R0, -RZ, RZ, 0, 5.9604644775390625e-08 ;  /* 0x00000001ff007431 */ /* 0x002fe200000001ff */
[----:B------:R-:W1:Y:S01]  /*64b0*/  LDCU.64 UR8, c[0x0][0x358] ;  /* 0x00006b00ff0877ac */ /* 0x000e620008000a00 */
[----:B------:R-:W-:Y:S03]  /*64c0*/  IMAD.MOV.U32 R45, RZ, RZ, 0x1 ;  /* 0x00000001ff2d7424 */ /* 0x000fe600078e00ff */
[----:B------:R-:W-:Y:S05]  /*64d0*/  PLOP3.LUT P2, PT, PT, PT, UP1, 0x80, 0x8 ;  /* 0x000000000008781c */ /* 0x000fea0003f4f018 */
[----:B------:R-:W3:Y:S01]  /*64e0*/  @UP1 LDCU.64 UR4, c[0x0][0x988] ;  /* 0x00013100ff0417ac */ /* 0x000ee20008000a00 */
[----:B------:R-:W-:Y:S07]  /*64f0*/  @UP1 UIMAD UR6, UR46, UR30, URZ ;  /* 0x0000001e2e0612a4 */ /* 0x000fee000f8e02ff */
[----:B------:R-:W-:Y:S01]  /*6500*/  @!P2 PRMT R45, R0, 0x7610, R45 ;  /* 0x00007610002da816 */ /* 0x000fe2000000002d */
[----:B---3--:R-:W-:Y:S06]  /*6510*/  @UP1 UIMAD.WIDE UR4, UR6, 0x4, UR4 ;  /* 0x00000004060418a5 */ /* 0x008fec000f8e0204 */
[----:B-----5:R-:W-:Y:S01]  /*6520*/  IMAD.U32 R26, RZ, RZ, UR4 ;  /* 0x00000004ff1a7e24 */ /* 0x020fe2000f8e00ff */
[----:B------:R-:W-:Y:S04]  /*6530*/  MOV R27, UR5 ;  /* 0x00000005001b7c02 */ /* 0x000fe80008000f00 */
[----:B------:R-:W3:Y:S01]  /*6540*/  @!UP1 LDCU UR4, c[0x0][0x980] ;  /* 0x00013000ff0497ac */ /* 0x000ee20008000800 */
[----:B-1----:R4:W5:Y:S02]  /*6550*/  @P2 LDG.E R26, desc[UR8][R26.64] ;  /* 0x000000081a1a2981 */ /* 0x002964000c1e1900 */
[----:B---34-:R-:W-:Y:S07]  /*6560*/  @!P2 IMAD.U32 R26, RZ, RZ, UR4 ;  /* 0x00000004ff1aae24 */ /* 0x018fee000f8e00ff */
.L_x_115:
[----:B-----5:R-:W-:Y:S01]  /*6570*/  @!P1 FSETP.EQ.AND P3, PT, R26, RZ, PT ;  /* 0x000000ff1a00920b */ /* 0x020fe20003f62000 */
[----:B------:R-:W-:Y:S01]  /*6580*/  @!UPT UIADD3 URZ, UPT, UPT, URZ, URZ, URZ ;  /* 0x000000fffffff290 */ /* 0x000fe2000fffe0ff */
[----:B------:R-:W-:Y:S11]  /*6590*/  @!P1 BRA `(.L_x_116) ;  /* 0x0000000000149947 */ /* 0x000ff60003800000 */
[----:B------:R-:W-:Y:S02]  /*65a0*/  LOP3.LUT P1, RZ, R45, 0xff, RZ, 0xc0, !PT ;  /* 0x000000ff2dff7812 */ /* 0x000fe4000782c0ff */
[----:B------:R-:W-:Y:S04]  /*65b0*/  PLOP3.LUT P3, PT, PT, PT, UP1, 0x80, 0x8 ;  /* 0x000000000008781c */ /* 0x000fe80003f6f018 */
[----:B------:R-:W-:Y:S07]  /*65c0*/  PLOP3.LUT P3, PT, P3, PT, PT, 0x8, 0x80 ;  /* 0x000000000080781c */ /* 0x000fee0001f6e170 */
[----:B------:R-:W-:Y:S11]  /*65d0*/  @P1 FSETP.EQ.AND P3, PT, R26, RZ, PT ;  /* 0x000000ff1a00120b */ /* 0x000ff60003f62000 */
[----:B------:R-:W-:Y:S02]  /*65e0*/  @!UPT UIADD3 URZ, UPT, UPT, URZ, URZ, URZ ;  /* 0x000000fffffff290 */ /* 0x000fe4000fffe0ff */
.L_x_116:
[----:B------:R-:W-:Y:S01]  /*65f0*/  ULEA UR17, UR29, UR27, 0x3 ;  /* 0x0000001b1d117291 */ /* 0x000fe2000f8e18ff */
[----:B------:R-:W-:Y:S01]  /*6600*/  SHF.L.U32 R8, R10, 0x1f, RZ ;  /* 0x0000001f0a087819 */ /* 0x000fe200000006ff */
[----:B------:R-:W-:Y:S02]  /*6610*/  USHF.L.U32 UR11, UR44, 0x6, URZ ;  /* 0x000000062c0b7899 */ /* 0x000fe400080006ff */
[----:B------:R-:W-:Y:S02]  /*6620*/  UISETP.NE.AND UP0, UPT, UR40, 0x1, UPT ;  /* 0x000000012800788c */ /* 0x000fe4000bf05270 */
[----:B------:R-:W-:Y:S01]  /*6630*/  UIMAD.WIDE.U32 UR4, UR11, UR41, URZ ;  /* 0x000000290b0472a5 */ /* 0x000fe2000f8e00ff */
[----:B------:R-:W-:Y:S02]  /*6640*/  ELECT P2, URZ, PT ;  /* 0x0000000000ff782f */ /* 0x000fe40003840000 */
[----:B------:R-:W3:Y:S02]  /*6650*/  SYNCS.PHASECHK.TRANS64.TRYWAIT P1, [UR17+0x248], R8 ;  /* 0x00024808ff0075a7 */ /* 0x000ee40008021111 */
[----:B------:R-:W-:Y:S02]  /*6660*/  PLOP3.LUT P2, PT, P3, P2, PT, 0xf2, 0x2f ;  /* 0x00000000002f781c */ /* 0x000fe40001f45e72 */
[----:B------:R-:W-:Y:S02]  /*6670*/  UMOV UR4, UR5 ;  /* 0x0000000500047c82 */ /* 0x000fe40008000000 */
[----:B------:R-:W-:Y:S04]  /*6680*/  USHF.R.U32.HI UR4, URZ, UR42, UR4 ;  /* 0x0000002aff047299 */ /* 0x000fe80008011604 */
[----:B------:R-:W-:Y:S02]  /*6690*/  USEL UR12, UR11, UR4, !UP0 ;  /* 0x000000040b0c7287 */ /* 0x000fe4000c000000 */
[----:B------:R-:W-:Y:S02]  /*66a0*/  UISETP.NE.AND UP0, UPT, UR43, 0x1, UPT ;  /* 0x000000012b00788c */ /* 0x000fe4000bf05270 */
[----:B------:R-:W-:Y:S02]  /*66b0*/  UIMAD.WIDE.U32 UR4, UR12, UR48, URZ ;  /* 0x000000300c0472a5 */ /* 0x000fe4000f8e00ff */
[----:B------:R-:W-:Y:S01]  /*66c0*/  UIADD3 UR6, UPT, UPT, -UR12, URZ, URZ ;  /* 0x000000ff0c067290 */ /* 0x000fe2000fffe1ff */
[----:B-1----:R-:W-:Y:S03]  /*66d0*/  @!P2 IMAD.MOV.U32 R0, RZ, 0x20, RZ ;  /* 0x00000020ff00a824 */ /* 0x002fe600078e00ff */
[----:B------:R-:W-:Y:S01]  /*66e0*/  UIMAD UR11, UR40, UR6, UR11 ;  /* 0x00000006280b72a4 */ /* 0x000fe2000f8e020b */
[----:B------:R-:W-:Y:S01]  /*66f0*/  @!P2 IMAD.MOV.U32 R0, RZ, 0x400, R0 ;  /* 0x00000400ff00a824 */ /* 0x000fe200078e0000 */
[----:B------:R-:W-:Y:S02]  /*6700*/  UMOV UR4, UR5 ;  /* 0x0000000500047c82 */ /* 0x000fe40008000000 */
[----:B------:R-:W-:Y:S04]  /*6710*/  USHF.R.U32.HI UR4, URZ, UR49, UR4 ;  /* 0x00000031ff047299 */ /* 0x000fe80008011604 */
[----:B------:R-:W-:Y:S02]  /*6720*/  USEL UR13, UR12, UR4, !UP0 ;  /* 0x000000040c0d7287 */ /* 0x000fe4000c000000 */
[----:B------:R-:W-:Y:S02]  /*6730*/  UISETP.NE.AND UP0, UPT, UR50, 0x1, UPT ;  /* 0x000000013200788c */ /* 0x000fe4000bf05270 */
[----:B------:R-:W-:Y:S07]  /*6740*/  UIMAD.WIDE.U32 UR4, UR13, UR51, URZ ;  /* 0x000000330d0472a5 */ /* 0x000fee000f8e00ff */
[----:B------:R-:W-:Y:S02]  /*6750*/  UMOV UR4, UR5 ;  /* 0x0000000500047c82 */ /* 0x000fe40008000000 */
[----:B------:R-:W-:Y:S04]  /*6760*/  USHF.R.U32.HI UR4, URZ, UR53, UR4 ;  /* 0x00000035ff047299 */ /* 0x000fe80008011604 */
[----:B------:R-:W-:Y:S02]  /*6770*/  USEL UR14, UR13, UR4, !UP0 ;  /* 0x000000040d0e7287 */ /* 0x000fe4000c000000 */
[----:B------:R-:W-:Y:S02]  /*6780*/  UIADD3 UR4, UPT, UPT, -UR13, URZ, URZ ;  /* 0x000000ff0d047290 */ /* 0x000fe4000fffe1ff */
[----:B------:R-:W-:Y:S02]  /*6790*/  UIADD3 UR5, UPT, UPT, -UR14, URZ, URZ ;  /* 0x000000ff0e057290 */ /* 0x000fe4000fffe1ff */
[----:B------:R-:W-:Y:S02]  /*67a0*/  UIMAD UR12, UR43, UR4, UR12 ;  /* 0x000000042b0c72a4 */ /* 0x000fe4000f8e020c */
[----:B------:R-:W-:Y:S01]  /*67b0*/  UIMAD UR13, UR50, UR5, UR13 ;  /* 0x00000005320d72a4 */ /* 0x000fe2000f8e020d */
[----:B---3--:R-:W-:Y:S11]  /*67c0*/  @!P1 BRA `(.L_x_117) ;  /* 0x0000004000a09947 */ /* 0x008ff60003800000 */
.L_x_249:
[----:B------:R-:W3:Y:S01]  /*67d0*/  S2UR UR22, SR_CgaCtaId ;  /* 0x00000000001679c3 */ /* 0x000ee20000008800 */
[----:B------:R-:W-:Y:S01]  /*67e0*/  @!P2 R2UR UR5, R0 ;  /* 0x000000000005a2ca */ /* 0x000fe200000e0000 */
[----:B------:R-:W-:Y:S01]  /*67f0*/  VOTEU.ALL UP0, P2 ;  /* 0x0000000000ff7886 */ /* 0x000fe20001000000 */
[----:B-1----:R-:W-:Y:S02]  /*6800*/  @!P2 IADD3 R2, P1, PT, R12, 0x680, RZ ;  /* 0x000006800c02a810 */ /* 0x002fe40007f3e0ff */
[----:B------:R-:W-:Y:S02]  /*6810*/  @P0 SHF.R.U32.HI R4, RZ, 0x10, R5 ;  /* 0x00000010ff040819 */ /* 0x000fe40000011605 */
[----:B------:R-:W-:Y:S01]  /*6820*/  @!P2 R2UR UR6, R2 ;  /* 0x000000000206a2ca */ /* 0x000fe200000e0000 */
[----:B------:R-:W-:Y:S01]  /*6830*/  @!P2 IMAD.X R0, RZ, RZ, R13, P1 ;  /* 0x000000ffff00a224 */ /* 0x000fe200008e060d */
[----:B------:R-:W-:Y:S01]  /*6840*/  @!UP0 ULEA UR4, UR29, UR27, 0xc ;  /* 0x0000001b1d048291 */ /* 0x000fe2000f8e60ff */
[----:B------:R-:W-:Y:S01]  /*6850*/  @P0 R2UR UR46, R4 ;  /* 0x00000000042e02ca */ /* 0x000fe200000e0000 */
[----:B------:R-:W-:Y:S02]  /*6860*/  @!UP0 UIADD3 UR21, UPT, UPT, UR19, 0x20, URZ ;  /* 0x0000002013158890 */ /* 0x000fe4000fffe0ff */
[----:B------:R-:W-:Y:S02]  /*6870*/  @!UP0 UIADD3 UR8, UPT, UPT, UR4, 0x300, URZ ;  /* 0x0000030004088890 */ /* 0x000fe4000fffe0ff */
[----:B------:R-:W-:Y:S01]  /*6880*/  @!UP0 UPRMT UR16, UR5, 0x5410, URZ ;  /* 0x0000541005108896 */ /* 0x000fe200080000ff */
[----:B------:R-:W-:Y:S01]  /*6890*/  @!P2 R2UR UR5, R0 ;  /* 0x000000000005a2ca */ /* 0x000fe200000e0000 */
[----:B------:R-:W-:Y:S01]  /*68a0*/  @!UP0 UIADD3 UR18, UPT, UPT, UR4, 0xb00, URZ ;  /* 0x00000b0004128890 */ /* 0x000fe2000fffe0ff */
[----:B------:R-:W-:Y:S01]  /*68b0*/  @!P2 IMAD.MOV.U32 R0, RZ, RZ, 0x1000 ;  /* 0x00001000ff00a424 */ /* 0x000fe200078e00ff */
[----:B------:R-:W-:Y:S01]  /*68c0*/  UIADD3 UR4, UPT, UPT, UR29, 0x1, URZ ;  /* 0x000000011d047890 */ /* 0x000fe2000fffe0ff */
[----:B------:R-:W-:Y:S03]  /*68d0*/  IMAD.U32 R14, RZ, RZ, UR6 ;  /* 0x00000006ff0e7e24 */ /* 0x000fe6000f8e00ff */
[----:B------:R-:W-:Y:S02]  /*68e0*/  UISETP.NE.AND UP0, UPT, UR4, 0x3, UPT ;  /* 0x000000030400788c */ /* 0x000fe4000bf05270 */
[----:B------:R-:W-:Y:S02]  /*68f0*/  @!P2 R2UR UR6, R14 ;  /* 0x000000000e06a2ca */ /* 0x000fe400000e0000 */
[----:B------:R-:W-:Y:S02]  /*6900*/  USEL UR4, UR4, URZ, UP0 ;  /* 0x000000ff04047287 */ /* 0x000fe40008000000 */
[----:B------:R-:W-:Y:S01]  /*6910*/  IMAD.U32 R15, RZ, RZ, UR5 ;  /* 0x00000005ff0f7e24 */ /* 0x000fe2000f8e00ff */
[----:B------:R-:W-:Y:S02]  /*6920*/  USEL UR20, URZ, 0x1, UP0 ;  /* 0x00000001ff147887 */ /* 0x000fe40008000000 */
[----:B------:R-:W-:Y:S02]  /*6930*/  UIADD3 UR5, UPT, UPT, UR17, 0x230, URZ ;  /* 0x0000023011057890 */ /* 0x000fe4000fffe0ff */
[----:B------:R-:W-:Y:S01]  /*6940*/  @!P2 R2UR UR7, R15 ;  /* 0x000000000f07a2ca */ /* 0x000fe200000e0000 */
[----:B------:R-:W-:Y:S01]  /*6950*/  VOTEU.ALL UP0, P2 ;  /* 0x0000000000ff7886 */ /* 0x000fe20001000000 */
[----:B------:R-:W-:Y:S04]  /*6960*/  LOP3.LUT R10, R10, UR20, RZ, 0x3c, !PT ;  /* 0x000000140a0a7c12 */ /* 0x000fe8000f8e3cff */
[----:B------:R-:W-:Y:S01]  /*6970*/  @!UP0 UMOV UR9, UR5 ;  /* 0x0000000500098c82 */ /* 0x000fe20008000000 */
[----:B------:R-:W-:Y:S01]  /*6980*/  @!UP0 UMOV UR10, UR19 ;  /* 0x00000013000a8c82 */ /* 0x000fe20008000000 */
[----:B------:R-:W-:Y:S05]  /*6990*/  SHF.L.U32 R2, R10, 0x1f, RZ ;  /* 0x0000001f0a027819 */ /* 0x000fea00000006ff */
[----:B------:R1:W-:Y:S01]  /*69a0*/  @!UP0 UTMALDG.5D.IM2COL [UR8], [UR6], UR16 ;  /* 0x00000008060083b4 */ /* 0x0003e20008060010 */
[----:B------:R-:W-:Y:S05]  /*69b0*/  VOTEU.ALL UP0, P2 ;  /* 0x0000000000ff7886 */ /* 0x000fea0001000000 */
[----:B-1----:R-:W-:Y:S01]  /*69c0*/  @!UP0 UMOV UR8, UR18 ;  /* 0x0000001200088c82 */ /* 0x002fe20008000000 */
[----:B------:R-:W-:Y:S01]  /*69d0*/  @!UP0 UMOV UR9, UR5 ;  /* 0x0000000500098c82 */ /* 0x000fe20008000000 */
[----:B------:R-:W-:Y:S01]  /*69e0*/  @!UP0 UMOV UR10, UR21 ;  /* 0x00000015000a8c82 */ /* 0x000fe20008000000 */
[----:B---3--:R-:W-:Y:S01]  /*69f0*/  UPRMT UR5, UR22, 0x654, UR5 ;  /* 0x0000065416057896 */ /* 0x008fe20008000005 */
[----:B------:R1:W-:Y:S01]  /*6a00*/  @!UP0 UTMALDG.5D.IM2COL [UR8], [UR6], UR16 ;  /* 0x00000008060083b4 */ /* 0x0003e20008060010 */
[----:B------:R3:W-:Y:S07]  /*6a10*/  @!P2 SYNCS.ARRIVE.TRANS64.RED.A0TR RZ, [UR17+0x230], R0 ;  /* 0x00023000ffffa9a7 */ /* 0x0007ee0008300411 */
[----:B------:R-:W-:Y:S01]  /*6a20*/  SYNCS.ARRIVE.TRANS64.RED.A1T0 RZ, [UR5], RZ ;  /* 0x000000ffffff79a7 */ /* 0x000fe20008100405 */
[----:B-1----:R-:W-:Y:S09]  /*6a30*/  ULEA UR6, UR4, UR27, 0x3 ;  /* 0x0000001b04067291 */ /* 0x002ff2000f8e18ff */
[----:B------:R-:W1:Y:S02]  /*6a40*/  SYNCS.PHASECHK.TRANS64.TRYWAIT P1, [UR6+0x248], R2 ;  /* 0x00024802ff0075a7 */ /* 0x000e640008021106 */
[----:B-1-3--:R-:W-:Y:S05]  /*6a50*/  @!P1 BRA `(.L_x_118) ;  /* 0x0000004000149947 */ /* 0x00afea0003800000 */
.L_x_251:
[----:B------:R-:W-:Y:S01]  /*6a60*/  UIADD3 UR5, UPT, UPT, UR4, 0x1, URZ ;  /* 0x0000000104057890 */ /* 0x000fe2000fffe0ff */
[----:B-1----:R-:W-:Y:S01]  /*6a70*/  @!P2 IMAD.MOV.U32 R0, RZ, 0x20, RZ ;  /* 0x00000020ff00a824 */ /* 0x002fe200078e00ff */
[----:B------:R-:W-:Y:S01]  /*6a80*/  UIADD3 UR17, UPT, UPT, UR6, 0x230, URZ ;  /* 0x0000023006117890 */ /* 0x000fe2000fffe0ff */
[----:B------:R-:W1:Y:S01]  /*6a90*/  S2UR UR56, SR_CgaCtaId ;  /* 0x00000000003879c3 */ /* 0x000e620000008800 */
[----:B------:R-:W-:Y:S01]  /*6aa0*/  UISETP.NE.AND UP0, UPT, UR5, 0x3, UPT ;  /* 0x000000030500788c */ /* 0x000fe2000bf05270 */
[----:B------:R-:W-:Y:S01]  /*6ab0*/  @!P2 IMAD.MOV.U32 R0, RZ, 0x400, R0 ;  /* 0x00000400ff00a824 */ /* 0x000fe200078e0000 */
[----:B------:R-:W-:Y:S01]  /*6ac0*/  UPLOP3.LUT UP4, UPT, UPT, UPT, UPT, 0x80, 0x8 ;  /* 0x000000000008789c */ /* 0x000fe20003f8f070 */
[----:B------:R-:W-:Y:S01]  /*6ad0*/  @!P2 IADD3 R2, P0, PT, R12, 0x680, RZ ;  /* 0x000006800c02a810 */ /* 0x000fe20007f1e0ff */
[----:B------:R-:W-:Y:S01]  /*6ae0*/  USEL UR29, UR5, URZ, UP0 ;  /* 0x000000ff051d7287 */ /* 0x000fe20008000000 */
[----:B------:R-:W-:Y:S01]  /*6af0*/  R2UR UR54, R47 ;  /* 0x000000002f3672ca */ /* 0x000fe200000e0000 */
[----:B------:R-:W-:Y:S01]  /*6b00*/  USEL UR28, URZ, 0x1, UP0 ;  /* 0x00000001ff1c7887 */ /* 0x000fe20008000000 */
[----:B------:R-:W-:Y:S01]  /*6b10*/  @!P2 R2UR UR5, R0 ;  /* 0x000000000005a2ca */ /* 0x000fe200000e0000 */
[----:B------:R-:W-:Y:S01]  /*6b20*/  UMOV UR20, UR12 ;  /* 0x0000000c00147c82 */ /* 0x000fe20008000000 */
[----:B------:R-:W-:Y:S01]  /*6b30*/  UMOV UR21, UR13 ;  /* 0x0000000d00157c82 */ /* 0x000fe20008000000 */
[----:B------:R-:W-:Y:S01]  /*6b40*/  UMOV UR22, UR14 ;  /* 0x0000000e00167c82 */ /* 0x000fe20008000000 */
[----:B------:R-:W-:Y:S01]  /*6b50*/  VOTEU.ALL UP0, P2 ;  /* 0x0000000000ff7886 */ /* 0x000fe20001000000 */
[----:B------:R-:W-:Y:S01]  /*6b60*/  @!P2 IMAD.X R0, RZ, RZ, R13, P0 ;  /* 0x000000ffff00a224 */ /* 0x000fe200000e060d */
[----:B------:R-:W-:Y:S01]  /*6b70*/  UMOV UR9, UR17 ;  /* 0x0000001100097c82 */ /* 0x000fe20008000000 */
[----:B------:R-:W-:Y:S02]  /*6b80*/  R2UR UR44, R48 ;  /* 0x00000000302c72ca */ /* 0x000fe400000e0000 */
[----:B------:R-:W-:Y:S01]  /*6b90*/  @!UP0 ULEA UR4, UR4, UR27, 0xc ;  /* 0x0000001b04048291 */ /* 0x000fe2000f8e60ff */
[----:B------:R-:W-:Y:S01]  /*6ba0*/  LOP3.LUT R9, R9, 0x1, RZ, 0x3c, !PT ;  /* 0x0000000109097812 */ /* 0x000fe200078e3cff */
[----:B------:R-:W-:Y:S01]  /*6bb0*/  @!UP0 UIADD3 UR18, UPT, UPT, UR19, 0x10, URZ ;  /* 0x0000001013128890 */ /* 0x000fe2000fffe0ff */
[----:B------:R-:W-:Y:S01]  /*6bc0*/  LOP3.LUT R10, R10, UR28, RZ, 0x3c, !PT ;  /* 0x0000001c0a0a7c12 */ /* 0x000fe2000f8e3cff */
[----:B------:R-:W-:Y:S02]  /*6bd0*/  @!UP0 UIADD3 UR16, UPT, UPT, UR4, 0x300, URZ ;  /* 0x0000030004108890 */ /* 0x000fe4000fffe0ff */
[----:B------:R-:W-:Y:S01]  /*6be0*/  @!UP0 UIADD3 UR8, UPT, UPT, UR4, 0xb00, URZ ;  /* 0x00000b0004088890 */ /* 0x000fe2000fffe0ff */
[----:B------:R-:W-:Y:S01]  /*6bf0*/  @!P2 R2UR UR4, R0 ;  /* 0x000000000004a2ca */ /* 0x000fe200000e0000 */
[----:B------:R-:W-:Y:S01]  /*6c00*/  @!UP0 UPRMT UR7, UR5, 0x5410, URZ ;  /* 0x0000541005078896 */ /* 0x000fe200080000ff */
[----:B------:R-:W-:Y:S01]  /*6c10*/  @!P2 R2UR UR5, R2 ;  /* 0x000000000205a2ca */ /* 0x000fe200000e0000 */
[----:B------:R-:W-:Y:S01]  /*6c20*/  @!UP0 UIADD3 UR10, UPT, UPT, UR19, 0x30, URZ ;  /* 0x00000030130a8890 */ /* 0x000fe2000fffe0ff */
[----:B------:R-:W-:Y:S02]  /*6c30*/  VOTEU.ALL UP0, P2 ;  /* 0x0000000000ff7886 */ /* 0x000fe40001000000 */
[----:B------:R-:W-:Y:S01]  /*6c40*/  UMOV UR19, UR11 ;  /* 0x0000000b00137c82 */ /* 0x000fe20008000000 */
[----:B------:R-:W-:Y:S06]  /*6c50*/  UIADD3 UR44, UPT, UPT, UR23, UR44, URZ ;  /* 0x0000002c172c7290 */ /* 0x000fec000fffe0ff */
[----:B------:R-:W-:Y:S02]  /*6c60*/  IMAD.U32 R5, RZ, RZ, UR4 ;  /* 0x00000004ff057e24 */ /* 0x000fe4000f8e00ff */
[----:B------:R-:W-:Y:S03]  /*6c70*/  IMAD.U32 R4, RZ, RZ, UR5 ;  /* 0x00000005ff047e24 */ /* 0x000fe6000f8e00ff */
[----:B------:R-:W-:Y:S02]  /*6c80*/  @!P2 R2UR UR5, R5 ;  /* 0x000000000505a2ca */ /* 0x000fe400000e0000 */
[----:B------:R-:W-:Y:S11]  /*6c90*/  @!P2 R2UR UR4, R4 ;  /* 0x000000000404a2ca */ /* 0x000ff600000e0000 */
[----:B------:R-:W-:Y:S02]  /*6ca0*/  @!UPT UIADD3 URZ, UPT, UPT, URZ, URZ, URZ ;  /* 0x000000fffffff290 */ /* 0x000fe4000fffe0ff */
[----:B------:R3:W-:Y:S01]  /*6cb0*/  @!UP0 UTMALDG.5D.IM2COL [UR16], [UR4], UR7 ;  /* 0x00000010040083b4 */ /* 0x0007e20008060007 */
[----:B------:R-:W-:Y:S05]  /*6cc0*/  VOTEU.ALL UP0, P2 ;  /* 0x0000000000ff7886 */ /* 0x000fea0001000000 */
[----:B------:R1:W-:Y:S01]  /*6cd0*/  @!UP0 UTMALDG.5D.IM2COL [UR8], [UR4], UR7 ;  /* 0x00000008040083b4 */ /* 0x0003e20008060007 */
[----:B------:R4:W-:Y:S01]  /*6ce0*/  @!P2 SYNCS.ARRIVE.TRANS64.RED.A0TR RZ, [UR6+0x230], R3 ;  /* 0x00023003ffffa9a7 */ /* 0x0009e20008300406 */
[----:B---3--:R-:W-:Y:S02]  /*6cf0*/  UIADD3 UR19, UPT, UPT, UR15, UR54, URZ ;  /* 0x000000360f137290 */ /* 0x008fe4000fffe0ff */
[----:B-1----:R-:W-:Y:S09]  /*6d00*/  UPRMT UR4, UR56, 0x654, UR17 ;  /* 0x0000065438047896 */ /* 0x002ff20008000011 */
[----:B------:R-:W-:Y:S01]  /*6d10*/  SYNCS.ARRIVE.TRANS64.RED.A1T0 RZ, [UR4], RZ ;  /* 0x000000ffffff79a7 */ /* 0x000fe20008100404 */
[----:B------:R-:W-:Y:S05]  /*6d20*/  BRA.U UP2, `(.L_x_119) ;  /* 0xfffffff102507547 */ /* 0x000fea000b83ffff */
[----:B------:R-:W-:Y:S01]  /*6d30*/  UIADD3 UR27, UPT, UPT, UR27, 0x248, URZ ;  /* 0x000002481b1b7890 */ /* 0x000fe2000fffe0ff */
[----:B------:R-:W-:-:S03]  /*6d40*/  SHF.L.U32 R2, R10, 0x1f, RZ ;  /* 0x0000001f0a027819 */ /* 0x000fc600000006ff */
[----:B------:R-:W-:-:S09]  /*6d50*/  ULEA UR4, UR29, UR27, 0x3 ;  /* 0x0000001b1d047291 */ /* 0x000fd2000f8e18ff */
[----:B------:R-:W1:Y:S02]  /*6d60*/  SYNCS.PHASECHK.TRANS64.TRYWAIT P0, [UR4], R2 ;  /* 0x00000002ff0075a7 */ /* 0x000e640008001104 */
[----:B-1----:R-:W-:Y:S05]  /*6d70*/  @!P0 BRA `(.L_x_120) ;  /* 0x0000003c00648947 */ /* 0x002fea0003800000 */
.L_x_253:
[----:B------:R-:W-:-:S04]  /*6d80*/  UIADD3 UR4, UPT, UPT, UR29, 0x1, URZ ;  /* 0x000000011d047890 */ /* 0x000fc8000fffe0ff */
[----:B------:R-:W-:-:S04]  /*6d90*/  UISETP.NE.AND UP0, UPT, UR4, 0x3, UPT ;  /* 0x000000030400788c */ /* 0x000fc8000bf05270 */
[----:B------:R-:W-:Y:S02]  /*6da0*/  USEL UR6, URZ, 0x1, UP0 ;  /* 0x00000001ff067887 */ /* 0x000fe40008000000 */
[----:B------:R-:W-:-:S04]  /*6db0*/  USEL UR4, UR4, URZ, UP0 ;  /* 0x000000ff04047287 */ /* 0x000fc80008000000 */
[----:B------:R-:W-:Y:S01]  /*6dc0*/  ULEA UR5, UR4, UR27, 0x3 ;  /* 0x0000001b04057291 */ /* 0x000fe2000f8e18ff */
[----:B------:R-:W-:-:S04]  /*6dd0*/  LOP3.LUT R10, R10, UR6, RZ, 0x3c, !PT ;  /* 0x000000060a0a7c12 */ /* 0x000fc8000f8e3cff */
[----:B-1----:R-:W-:-:S04]  /*6de0*/  SHF.L.U32 R2, R10, 0x1f, RZ ;  /* 0x0000001f0a027819 */ /* 0x002fc800000006ff */
[----:B------:R-:W1:Y:S02]  /*6df0*/  SYNCS.PHASECHK.TRANS64.TRYWAIT P0, [UR5], R2 ;  /* 0x00000002ff0075a7 */ /* 0x000e640008001105 */
[----:B-1----:R-:W-:Y:S05]  /*6e00*/  @!P0 BRA `(.L_x_121) ;  /* 0x0000003c00588947 */ /* 0x002fea0003800000 */
.L_x_255:
[----:B------:R-:W-:-:S04]  /*6e10*/  UIADD3 UR4, UPT, UPT, UR4, 0x1, URZ ;  /* 0x0000000104047890 */ /* 0x000fc8000fffe0ff */
[----:B------:R-:W-:-:S04]  /*6e20*/  UISETP.NE.AND UP0, UPT, UR4, 0x3, UPT ;  /* 0x000000030400788c */ /* 0x000fc8000bf05270 */
[----:B------:R-:W-:Y:S02]  /*6e30*/  USEL UR5, URZ, 0x1, UP0 ;  /* 0x00000001ff057887 */ /* 0x000fe40008000000 */
[----:B------:R-:W-:-:S04]  /*6e40*/  USEL UR4, UR4, URZ, UP0 ;  /* 0x000000ff04047287 */ /* 0x000fc80008000000 */
[----:B------:R-:W-:Y:S01]  /*6e50*/  ULEA UR4, UR4, UR27, 0x3 ;  /* 0x0000001b04047291 */ /* 0x000fe2000f8e18ff */
[----:B-1----:R-:W-:-:S04]  /*6e60*/  LOP3.LUT R2, R10, UR5, RZ, 0x3c, !PT ;  /* 0x000000050a027c12 */ /* 0x002fc8000f8e3cff */
[----:B------:R-:W-:Y:S01]  /*6e70*/  SHF.L.U32 R2, R2, 0x1f, RZ ;  /* 0x0000001f02027819 */ /* 0x000fe200000006ff */
[----:B------:R-:W-:-:S07]  /*6e80*/  IMAD.U32 R0, RZ, RZ, UR4 ;  /* 0x00000004ff007e24 */ /* 0x000fce000f8e00ff */
.L_x_122:
[----:B-1----:R1:W3:Y:S02]  /*6e90*/  SYNCS.PHASECHK.TRANS64.TRYWAIT P0, [R0+URZ], R2 ;  /* 0x00000002000075a7 */ /* 0x0022e400080011ff */
[----:B---3--:R-:W-:Y:S05]  /*6ea0*/  @!P0 NANOSLEEP.SYNCS 0x989680 ;  /* 0x009896800000895d */ /* 0x008fea0003900000 */
[----:B------:R-:W3:Y:S02]  /*6eb0*/  @!P0 SYNCS.PHASECHK.TRANS64 P0, [R0+URZ], R2 ;  /* 0x00000002000085a7 */ /* 0x000ee400080010ff */
[----:B--23--:R-:W-:Y:S05]  /*6ec0*/  @P0 EXIT ;  /* 0x000000000000094d */ /* 0x00cfea0003800000 */
[----:B------:R-:W-:Y:S05]  /*6ed0*/  BRA `(.L_x_122) ;  /* 0xfffffffc00ec7947 */ /* 0x000fea000383ffff */
.L_x_110:
[----:B------:R-:W-:-:S06]  /*6ee0*/  UISETP.GE.AND UP0, UPT, UR18, 0x4, UPT ;  /* 0x000000041200788c */ /* 0x000fcc000bf06270 */
[----:B------:R-:W-:-:S13]  /*6ef0*/  PLOP3.LUT P0, PT, PT, PT, UP0, 0x80, 0x8 ;  /* 0x000000000008781c */ /* 0x000fda0003f0f008 */
[----:B-1----:R-:W-:Y:S05]  /*6f00*/  @!P0 EXIT ;  /* 0x000000000000894d */ /* 0x002fea0003800000 */
[----:B------:R-:W1:Y:S08]  /*6f10*/  S2UR UR4, SR_CgaCtaId ;  /* 0x00000000000479c3 */ /* 0x000e700000008800 */
[----:B------:R-:W-:Y:S01]  /*6f20*/  BAR.SYNC.DEFER_BLOCKING 0x6, 0xa0 ;  /* 0x0182800000007b1d */ /* 0x000fe20000010000 */
[----:B------:R-:W-:Y:S01]  /*6f30*/  IMAD.SHL.U32 R44, R53, 0x10, RZ ;  /* 0x00000010352c7824 */ /* 0x000fe200078e00ff */
[----:B------:R-:W-:Y:S01]  /*6f40*/  CS2R R50, SRZ ;  /* 0x0000000000327805 */ /* 0x000fe2000001ff00 */
[----:B------:R-:W-:-:S02]  /*6f50*/  IMAD.SHL.U32 R0, R46, 0x200, RZ ;  /* 0x000002002e007824 */ /* 0x000fc400078e00ff */
[C---:B------:R-:W-:Y:S01]  /*6f60*/  IMAD.SHL.U32 R4, R53.reuse, 0x2, RZ ;  /* 0x0000000235047824 */ /* 0x040fe200078e00ff */
[----:B------:R-:W-:Y:S02]  /*6f70*/  UMOV UR45, 0x400 ;  /* 0x00000400002d7882 */ /* 0x000fe40000000000 */
[----:B------:R-:W2:Y:S01]  /*6f80*/  LDC.64 R42, c[0x0][0x9b0] ;  /* 0x00026c00ff2a7b82 */ /* 0x000ea20000000a00 */
[C---:B------:R-:W-:Y:S01]  /*6f90*/  LOP3.LUT R52, R44.reuse, 0x5b0, RZ, 0xc0, !PT ;  /* 0x000005b02c347812 */ /* 0x040fe200078ec0ff */
[----:B------:R-:W-:Y:S01]  /*6fa0*/  IMAD.U32 R23, R53, 0x10000, RZ ;  /* 0x0001000035177824 */ /* 0x000fe200078e00ff */
[----:B------:R-:W-:Y:S01]  /*6fb0*/  LOP3.LUT R5, R44, 0x40, RZ, 0xc0, !PT ;  /* 0x000000402c057812 */ /* 0x000fe200078ec0ff */
[----:B------:R-:W-:Y:S01]  /*6fc0*/  IMAD.MOV.U32 R22, RZ, RZ, RZ ;  /* 0x000000ffff167224 */ /* 0x000fe200078e00ff */
[----:B------:R-:W-:Y:S01]  /*6fd0*/  LOP3.LUT R52, R52, 0x200, R0, 0xf8, !PT ;  /* 0x0000020034347812 */ /* 0x000fe200078ef800 */
[----:B------:R-:W-:Y:S01]  /*6fe0*/  IMAD.SHL.U32 R0, R46, 0x200000, RZ ;  /* 0x002000002e007824 */ /* 0x000fe200078e00ff */
[----:B------:R-:W-:Y:S01]  /*6ff0*/  LOP3.LUT P0, RZ, R44, 0x40, RZ, 0xc0, !PT ;  /* 0x000000402cff7812 */ /* 0x000fe2000780c0ff */
[----:B------:R-:W3:Y:S01]  /*7000*/  LDC.64 R40, c[0x0][0x9a8] ;  /* 0x00026a00ff287b82 */ /* 0x000ee20000000a00 */
[----:B------:R-:W-:Y:S01]  /*7010*/  LOP3.LUT R4, R5, 0x8, R4, 0xf8, !PT ;  /* 0x0000000805047812 */ /* 0x000fe200078ef804 */
[----:B------:R-:W4:Y:S01]  /*7020*/  LDCU UR59, c[0x0][0x370] ;  /* 0x00006e00ff3b77ac */ /* 0x000f220008000800 */
[----:B------:R-:W-:-:S02]  /*7030*/  LOP3.LUT R0, R0, 0x200000, RZ, 0xc0, !PT ;  /* 0x0020000000007812 */ /* 0x000fc400078ec0ff */
[----:B------:R-:W-:Y:S01]  /*7040*/  LOP3.LUT R52, R52, R4, RZ, 0xfc, !PT ;  /* 0x0000000434347212 */ /* 0x000fe200078efcff */
[----:B------:R-:W2:Y:S01]  /*7050*/  LDCU UR42, c[0x0][0xc0c] ;  /* 0x00018180ff2a77ac */ /* 0x000ea20008000800 */
[----:B------:R-:W-:Y:S02]  /*7060*/  LOP3.LUT R23, R0, 0x400000, R23, 0xf8, !PT ;  /* 0x0040000000177812 */ /* 0x000fe400078ef817 */
[----:B------:R-:W-:Y:S01]  /*7070*/  P2R R0, PR, RZ, 0x1 ;  /* 0x00000001ff007803 */ /* 0x000fe20000000000 */
[----:B-1----:R-:W-:Y:S01]  /*7080*/  ULEA UR45, UR4, UR45, 0x18 ;  /* 0x0000002d042d7291 */ /* 0x002fe2000f8ec0ff */
[----:B------:R-:W-:Y:S01]  /*7090*/  LOP3.LUT R53, R53, 0x60, RZ, 0xc0, !PT ;  /* 0x0000006035357812 */ /* 0x000fe200078ec0ff */
[----:B------:R-:W1:Y:S02]  /*70a0*/  LDCU UR38, c[0x0][0xc30] ;  /* 0x00018600ff2677ac */ /* 0x000e640008000800 */
[----:B------:R-:W-:Y:S01]  /*70b0*/  UIADD3 UR4, UPT, UPT, UR45, 0x300, URZ ;  /* 0x000003002d047890 */ /* 0x000fe2000fffe0ff */
[----:B------:R-:W1:Y:S04]  /*70c0*/  LDCU.64 UR56, c[0x0][0x988] ;  /* 0x00013100ff3877ac */ /* 0x000e680008000a00 */
[----:B------:R-:W4:Y:S01]  /*70d0*/  LDS R2, [UR45+0x2c0] ;  /* 0x0002c02dff027984 */ /* 0x000f220008000800 */
[----:B------:R-:W-:Y:S01]  /*70e0*/  IMAD.U32 R0, RZ, RZ, UR4 ;  /* 0x00000004ff007e24 */ /* 0x000fe2000f8e00ff */
[----:B------:R-:W1:Y:S01]  /*70f0*/  LDCU.64 UR40, c[0x0][0xc28] ;  /* 0x00018500ff2877ac */ /* 0x000e620008000a00 */
[----:B------:R-:W1:Y:S01]  /*7100*/  LDCU.64 UR62, c[0x0][0x990] ;  /* 0x00013200ff3e77ac */ /* 0x000e620008000a00 */
[----:B------:R-:W1:Y:S01]  /*7110*/  LDCU.128 UR52, c[0x0][0xc10] ;  /* 0x00018200ff3477ac */ /* 0x000e620008000c00 */
[----:B------:R-:W1:Y:S01]  /*7120*/  LDCU UR58, c[0x0][0x374] ;  /* 0x00006e80ff3a77ac */ /* 0x000e620008000800 */
[----:B------:R-:W-:Y:S01]  /*7130*/  UMOV UR51, 0x1 ;  /* 0x0000000100337882 */ /* 0x000fe20000000000 */
[----:B------:R-:W-:Y:S01]  /*7140*/  UMOV UR48, URZ ;  /* 0x000000ff00307c82 */ /* 0x000fe20008000000 */
[----:B------:R-:W-:Y:S01]  /*7150*/  UMOV UR50, URZ ;  /* 0x000000ff00327c82 */ /* 0x000fe20008000000 */
[----:B------:R-:W-:Y:S01]  /*7160*/  UMOV UR49, URZ ;  /* 0x000000ff00317c82 */ /* 0x000fe20008000000 */
[C---:B----4-:R-:W-:Y:S01]  /*7170*/  VIADD R3, R2.reuse, 0x20 ;  /* 0x0000002002037836 */ /* 0x050fe20000000000 */
[----:B------:R-:W-:-:S04]  /*7180*/  LOP3.LUT R2, R2, 0xffff, RZ, 0xc0, !PT ;  /* 0x0000ffff02027812 */ /* 0x000fc800078ec0ff */
[----:B------:R-:W-:-:S05]  /*7190*/  LOP3.LUT R3, R3, 0xffff, RZ, 0xc0, !PT ;  /* 0x0000ffff03037812 */ /* 0x000fca00078ec0ff */
[----:B-123--:R4:W-:Y:S02]  /*71a0*/  STL.64 [R1], R2 ;  /* 0x0000000201007387 */ /* 0x00e9e40000100a00 */
.L_x_153:
[----:B----4-:R-:W-:Y:S04]  /*71b0*/  SHF.L.U32 R2, R50, 0x1f, RZ ;  /* 0x0000001f32027819 */ /* 0x010fe800000006ff */
[----:B------:R-:W1:Y:S02]  /*71c0*/  SYNCS.PHASECHK.TRANS64.TRYWAIT P0, [UR45+0x270], R2 ;  /* 0x00027002ff0075a7 */ /* 0x000e64000800112d */
[----:B-1----:R-:W-:Y:S05]  /*71d0*/  @!P0 BRA `(.L_x_123) ;  /* 0x00000038007c8947 */ /* 0x002fea0003800000 */
.L_x_257:
[----:B-1----:R-:W-:Y:S01]  /*71e0*/  LEA R2, R22, UR43, 0x2 ;  /* 0x0000002b16027c11 */ /* 0x002fe2000f8e10ff */
[----:B------:R-:W1:Y:S01]  /*71f0*/  LDS.128 R4, [UR45+0x2b0] ;  /* 0x0002b02dff047984 */ /* 0x000e620008000c00 */
[----:B------:R-:W-:Y:S02]  /*7200*/  UIADD3 UR4, UPT, UPT, UR45, 0x278, URZ ;  /* 0x000002782d047890 */ /* 0x000fe4000fffe0ff */
[----:B------:R-:W-:Y:S01]  /*7210*/  UISETP.GE.AND UP0, UPT, UR39, 0x1, UPT ;  /* 0x000000012700788c */ /* 0x000fe2000bf06270 */
[----:B------:R-:W-:Y:S01]  /*7220*/  @!PT LDS RZ, [RZ] ;  /* 0x00000000fffff984 */ /* 0x000fe20000000800 */
[----:B------:R-:W-:Y:S01]  /*7230*/  @!PT LDS RZ, [RZ] ;  /* 0x00000000fffff984 */ /* 0x000fe20000000800 */
[----:B------:R-:W-:Y:S01]  /*7240*/  @!PT LDS RZ, [RZ] ;  /* 0x00000000fffff984 */ /* 0x000fe20000000800 */
[----:B------:R-:W-:Y:S01]  /*7250*/  @!PT LDS RZ, [RZ] ;  /* 0x00000000fffff984 */ /* 0x000fe20000000800 */
[----:B------:R2:W-:Y:S06]  /*7260*/  MEMBAR.ALL.CTA ;  /* 0x0000000000007992 */ /* 0x0005ec0000008000 */
[----:B--2---:R-:W2:Y:S01]  /*7270*/  FENCE.VIEW.ASYNC.S ;  /* 0x00000000000073c6 */ /* 0x004ea20000000000 */
[----:B------:R-:W-:Y:S09]  /*7280*/  UPRMT UR4, URZ, 0x654, UR4 ;  /* 0x00000654ff047896 */ /* 0x000ff20008000004 */
[----:B--2---:R-:W-:Y:S01]  /*7290*/  SYNCS.ARRIVE.TRANS64.RED.A1T0 RZ, [UR4], RZ ;  /* 0x000000ffffff79a7 */ /* 0x004fe20008100404 */
[----:B------:R-:W5:Y:S01]  /*72a0*/  LDL R2, [R2] ;  /* 0x0000000002027983 */ /* 0x000f620000100800 */
[----:B-1----:R-:W-:Y:S11]  /*72b0*/  LOP3.LUT P0, RZ, R6, 0x1, RZ, 0xc0, !PT ;  /* 0x0000000106ff7812 */ /* 0x002ff6000780c0ff */
[----:B------:R-:W-:Y:S02]  /*72c0*/  @!UPT UIADD3 URZ, UPT, UPT, URZ, URZ, URZ ;  /* 0x000000fffffff290 */ /* 0x000fe4000fffe0ff */
[----:B------:R-:W-:Y:S01]  /*72d0*/  VOTEU.ANY UP1, P0 ;  /* 0x0000000000ff7886 */ /* 0x000fe20000020100 */
[----:B------:R-:W-:Y:S01]  /*72e0*/  PLOP3.LUT P0, PT, PT, PT, UP1, 0x80, 0x8 ;  /* 0x000000000008781c */ /* 0x000fe20003f0f018 */
[----:B------:R-:W-:Y:S11]  /*72f0*/  UP2UR UR60, UPR, URZ, 0x2 ;  /* 0x00000002ff3c7883 */ /* 0x000ff60008000000 */
[----:B------:R-:W-:Y:S01]  /*7300*/  @!UPT UIADD3 URZ, UPT, UPT, URZ, URZ, URZ ;  /* 0x000000fffffff290 */ /* 0x000fe2000fffe0ff */
[----:B------:R-:W-:Y:S02]  /*7310*/  @P0 MOV R3, R4 ;  /* 0x0000000400030202 */ /* 0x000fe40000000f00 */
[----:B------:R-:W-:Y:S02]  /*7320*/  @P0 LOP3.LUT R0, R5, 0xffff, RZ, 0xc0, !PT ;  /* 0x0000ffff05000812 */ /* 0x000fe400078ec0ff */
[----:B------:R-:W-:Y:S02]  /*7330*/  @P0 R2UR UR5, R3 ;  /* 0x00000000030502ca */ /* 0x000fe400000e0000 */
[----:B------:R-:W-:Y:S11]  /*7340*/  @P0 R2UR UR4, R0 ;  /* 0x00000000000402ca */ /* 0x000ff600000e0000 */
[----:B------:R-:W-:Y:S02]  /*7350*/  @UP1 UMOV UR37, UR5 ;  /* 0x0000000500251c82 */ /* 0x000fe40008000000 */
[----:B------:R-:W-:Y:S01]  /*7360*/  @UP1 UMOV UR36, UR4 ;  /* 0x0000000400241c82 */ /* 0x000fe20008000000 */
[----:B------:R-:W-:Y:S05]  /*7370*/  BRA.U !UP0, `(.L_x_124) ;  /* 0x0000000108cc7547 */ /* 0x000fea000b800000 */
[----:B------:R-:W1:Y:S01]  /*7380*/  LDCU UR9, c[0x0][0xc20] ;  /* 0x00018400ff0977ac */ /* 0x000e620008000800 */
[----:B------:R-:W-:Y:S02]  /*7390*/  UIMAD.WIDE.U32 UR4, UR58, UR55, URZ ;  /* 0x000000373a0472a5 */ /* 0x000fe4000f8e00ff */
[----:B------:R-:W-:Y:S02]  /*73a0*/  UIMAD.WIDE.U32 UR6, UR59, UR52, URZ ;  /* 0x000000343b0672a5 */ /* 0x000fe4000f8e00ff */
[----:B------:R-:W-:Y:S02]  /*73b0*/  UIMAD.WIDE.U32 UR10, UR36, UR55, URZ ;  /* 0x00000037240a72a5 */ /* 0x000fe4000f8e00ff */
[----:B------:R-:W-:Y:S02]  /*73c0*/  UISETP.NE.AND UP0, UPT, UR54, 0x1, UPT ;  /* 0x000000013600788c */ /* 0x000fe4000bf05270 */
[----:B------:R-:W-:Y:S02]  /*73d0*/  UISETP.NE.AND UP1, UPT, UR42, 0x1, UPT ;  /* 0x000000012a00788c */ /* 0x000fe4000bf25270 */
[----:B------:R-:W-:Y:S02]  /*73e0*/  UISETP.NE.AND UP2, UPT, UR39, 0x1, UPT ;  /* 0x000000012700788c */ /* 0x000fe4000bf45270 */
[----:B------:R-:W-:Y:S01]  /*73f0*/  UIMAD.WIDE.U32 UR12, UR37, UR52, URZ ;  /* 0x00000034250c72a5 */ /* 0x000fe2000f8e00ff */
[----:B------:R-:W-:Y:S01]  /*7400*/  UMOV UR4, UR5 ;  /* 0x0000000500047c82 */ /* 0x000fe20008000000 */
[----:B------:R-:W-:Y:S01]  /*7410*/  UMOV UR6, UR11 ;  /* 0x0000000b00067c82 */ /* 0x000fe20008000000 */
[----:B-1----:R-:W-:Y:S03]  /*7420*/  USHF.R.U32.HI UR8, URZ, UR9, UR4 ;  /* 0x00000009ff087299 */ /* 0x002fe60008011604 */
[----:B------:R-:W-:Y:S02]  /*7430*/  UMOV UR4, UR7 ;  /* 0x0000000700047c82 */ /* 0x000fe40008000000 */
[----:B------:R-:W-:Y:S02]  /*7440*/  USHF.R.U32.HI UR5, URZ, UR53, UR4 ;  /* 0x00000035ff057299 */ /* 0x000fe40008011604 */
[----:B------:R-:W-:Y:S02]  /*7450*/  USEL UR4, UR58, UR8, !UP0 ;  /* 0x000000083a047287 */ /* 0x000fe4000c000000 */
[----:B------:R-:W-:Y:S02]  /*7460*/  USHF.R.U32.HI UR8, URZ, UR9, UR6 ;  /* 0x00000009ff087299 */ /* 0x000fe40008011606 */
[----:B------:R-:W-:Y:S02]  /*7470*/  UIMAD.WIDE.U32 UR6, UR4, UR40, URZ ;  /* 0x00000028040672a5 */ /* 0x000fe4000f8e00ff */
[----:B------:R-:W-:Y:S02]  /*7480*/  USEL UR9, UR59, UR5, !UP1 ;  /* 0x000000053b097287 */ /* 0x000fe4000c800000 */
[----:B------:R-:W-:Y:S02]  /*7490*/  USEL UR8, UR36, UR8, !UP0 ;  /* 0x0000000824087287 */ /* 0x000fe4000c000000 */
[----:B------:R-:W-:Y:S01]  /*74a0*/  UIMAD.WIDE.U32 UR10, UR9, UR40, URZ ;  /* 0x00000028090a72a5 */ /* 0x000fe2000f8e00ff */
[----:B------:R-:W-:Y:S01]  /*74b0*/  UMOV UR6, UR7 ;  /* 0x0000000700067c82 */ /* 0x000fe20008000000 */
[----:B------:R-:W-:Y:S01]  /*74c0*/  UMOV UR5, UR13 ;  /* 0x0000000d00057c82 */ /* 0x000fe20008000000 */
[----:B------:R-:W-:Y:S02]  /*74d0*/  @UP2 USHF.R.U32.HI UR4, URZ, UR41, UR6 ;  /* 0x00000029ff042299 */ /* 0x000fe40008011606 */
[----:B------:R-:W-:Y:S02]  /*74e0*/  USHF.R.U32.HI UR5, URZ, UR53, UR5 ;  /* 0x00000035ff057299 */ /* 0x000fe40008011605 */
[----:B------:R-:W-:Y:S02]  /*74f0*/  UIMAD UR4, UR39, UR4, URZ ;  /* 0x00000004270472a4 */ /* 0x000fe4000f8e02ff */
[----:B------:R-:W-:Y:S02]  /*7500*/  USEL UR5, UR37, UR5, !UP1 ;  /* 0x0000000525057287 */ /* 0x000fe4000c800000 */
[----:B------:R-:W-:Y:S01]  /*7510*/  UISETP.GE.AND UP0, UPT, UR8, UR4, UPT ;  /* 0x000000040800728c */ /* 0x000fe2000bf06270 */
[----:B------:R-:W-:Y:S01]  /*7520*/  UMOV UR6, UR11 ;  /* 0x0000000b00067c82 */ /* 0x000fe20008000000 */
[----:B------:R-:W-:Y:S02]  /*7530*/  UIMAD.WIDE.U32 UR10, UR8, UR40, URZ ;  /* 0x00000028080a72a5 */ /* 0x000fe4000f8e00ff */
[----:B------:R-:W-:Y:S04]  /*7540*/  @UP2 USHF.R.U32.HI UR9, URZ, UR41, UR6 ;  /* 0x00000029ff092299 */ /* 0x000fe80008011606 */
[----:B------:R-:W-:Y:S01]  /*7550*/  UIMAD UR6, UR39, UR9, URZ ;  /* 0x00000009270672a4 */ /* 0x000fe2000f8e02ff */
[----:B------:R-:W-:Y:S03]  /*7560*/  UMOV UR4, UR11 ;  /* 0x0000000b00047c82 */ /* 0x000fe60008000000 */
[----:B------:R-:W-:Y:S02]  /*7570*/  UISETP.GE.OR UP0, UPT, UR5, UR6, UP0 ;  /* 0x000000060500728c */ /* 0x000fe40008706670 */
[----:B------:R-:W-:Y:S02]  /*7580*/  USHF.R.U32.HI UR4, URZ, UR41, UR4 ;  /* 0x00000029ff047299 */ /* 0x000fe40008011604 */
[----:B------:R-:W-:Y:S02]  /*7590*/  UIMAD.WIDE.U32 UR6, UR5, UR40, URZ ;  /* 0x00000028050672a5 */ /* 0x000fe4000f8e00ff */
[----:B------:R-:W-:Y:S02]  /*75a0*/  USEL UR11, UR8, UR4, !UP2 ;  /* 0x00000004080b7287 */ /* 0x000fe4000d000000 */
[----:B------:R-:W-:Y:S02]  /*75b0*/  UIADD3 UR6, UPT, UPT, -UR5, URZ, URZ ;  /* 0x000000ff05067290 */ /* 0x000fe4000fffe1ff */
[----:B------:R-:W-:Y:S02]  /*75c0*/  UIADD3 UR10, UPT, UPT, -UR11, URZ, URZ ;  /* 0x000000ff0b0a7290 */ /* 0x000fe4000fffe1ff */
[----:B------:R-:W-:Y:S02]  /*75d0*/  UIMAD UR6, UR42, UR6, UR37 ;  /* 0x000000062a0672a4 */ /* 0x000fe4000f8e0225 */
[----:B------:R-:W-:Y:S01]  /*75e0*/  UIMAD UR10, UR39, UR10, UR8 ;  /* 0x0000000a270a72a4 */ /* 0x000fe2000f8e0208 */
[----:B------:R-:W-:Y:S01]  /*75f0*/  @!UP0 UMOV UR4, UR7 ;  /* 0x0000000700048c82 */ /* 0x000fe20008000000 */
[----:B------:R-:W-:Y:S02]  /*7600*/  UIADD3 UR7, UPT, UPT, -UR8, URZ, URZ ;  /* 0x000000ff08077290 */ /* 0x000fe4000fffe1ff */
[----:B------:R-:W-:Y:S04]  /*7610*/  @!UP0 USHF.R.U32.HI UR4, URZ, UR41, UR4 ;  /* 0x00000029ff048299 */ /* 0x000fe80008011604 */
[----:B------:R-:W-:Y:S04]  /*7620*/  @!UP0 USEL UR4, UR5, UR4, !UP2 ;  /* 0x0000000405048287 */ /* 0x000fe8000d000000 */
[----:B------:R-:W-:Y:S02]  /*7630*/  @!UP0 UIMAD UR9, UR9, UR10, UR4 ;  /* 0x0000000a090982a4 */ /* 0x000fe4000f8e0204 */
[----:B------:R-:W-:Y:S02]  /*7640*/  @!UP0 UIADD3 UR10, UPT, UPT, UR11, -UR4, URZ ;  /* 0x800000040b0a8290 */ /* 0x000fe4000fffe0ff */
[----:B------:R-:W-:Y:S02]  /*7650*/  UIMAD UR4, UR54, UR7, UR36 ;  /* 0x00000007360472a4 */ /* 0x000fe4000f8e0224 */
[----:B------:R-:W-:Y:S03]  /*7660*/  @!UP0 UIMAD UR8, UR10, UR39, UR5 ;  /* 0x000000270a0882a4 */ /* 0x000fe6000f8e0205 */
[----:B------:R-:W-:Y:S02]  /*7670*/  @!UP0 UMOV UR5, UR9 ;  /* 0x0000000900058c82 */ /* 0x000fe40008000000 */
[----:B------:R-:W-:Y:S02]  /*7680*/  UIMAD UR37, UR5, UR42, UR6 ;  /* 0x0000002a052572a4 */ /* 0x000fe4000f8e0206 */
[----:B------:R-:W-:Y:S11]  /*7690*/  UIMAD UR36, UR8, UR54, UR4 ;  /* 0x00000036082472a4 */ /* 0x000ff6000f8e0204 */
[----:B------:R-:W-:Y:S01]  /*76a0*/  @!UPT UIADD3 URZ, UPT, UPT, URZ, URZ, URZ ;  /* 0x000000fffffff290 */ /* 0x000fe2000fffe0ff */
.L_x_124:
[----:B------:R-:W-:Y:S01]  /*76b0*/  UISETP.NE.AND UP0, UPT, UR38, 0x1, UPT ;  /* 0x000000012600788c */ /* 0x000fe2000bf05270 */
[----:B------:R-:W-:Y:S01]  /*76c0*/  @P0 SHF.R.U32.HI R4, RZ, 0x10, R5 ;  /* 0x00000010ff040819 */ /* 0x000fe20000011605 */
[----:B------:R-:W-:Y:S02]  /*76d0*/  UIADD3 UR11, UPT, UPT, UR45, 0x300, URZ ;  /* 0x000003002d0b7890 */ /* 0x000fe4000fffe0ff */
[----:B------:R-:W-:Y:S01]  /*76e0*/  USHF.L.U32 UR47, UR19, 0x6, URZ ;  /* 0x00000006132f7899 */ /* 0x000fe200080006ff */
[----:B------:R-:W-:Y:S06]  /*76f0*/  @P0 R2UR UR61, R4 ;  /* 0x00000000043d02ca */ /* 0x000fec00000e0000 */
[----:B------:R-:W1:Y:S01]  /*7700*/  @!UP0 LDCU.128 UR12, c[0x0][0xc10] ;  /* 0x00018200ff0c87ac */ /* 0x000e620008000c00 */
[----:B------:R-:W2:Y:S01]  /*7710*/  @!UP0 LDCU UR5, c[0x0][0xc0c] ;  /* 0x00018180ff0587ac */ /* 0x000ea20008000800 */
[----:B------:R-:W3:Y:S01]  /*7720*/  @!UP0 LDCU UR10, c[0x0][0xc20] ;  /* 0x00018400ff0a87ac */ /* 0x000ee20008000800 */
[----:B-1----:R-:W-:Y:S02]  /*7730*/  UIMAD.WIDE.U32 UR8, UR37, UR12, URZ ;  /* 0x0000000c250872a5 */ /* 0x002fe4000f8e00ff */
[----:B------:R-:W-:Y:S02]  /*7740*/  UIMAD.WIDE.U32 UR6, UR36, UR15, URZ ;  /* 0x0000000f240672a5 */ /* 0x000fe4000f8e00ff */
[----:B------:R-:W-:Y:S03]  /*7750*/  @!UP0 UISETP.NE.AND UP1, UPT, UR14, 0x1, UPT ;  /* 0x000000010e00888c */ /* 0x000fe6000bf25270 */
[----:B------:R-:W-:Y:S01]  /*7760*/  @!UP0 UMOV UR4, UR9 ;  /* 0x0000000900048c82 */ /* 0x000fe20008000000 */
[----:B--2---:R-:W-:Y:S02]  /*7770*/  @!UP0 UISETP.NE.AND UP2, UPT, UR5, 0x1, UPT ;  /* 0x000000010500888c */ /* 0x004fe4000bf45270 */
[----:B------:R-:W-:Y:S01]  /*7780*/  @!UP0 USHF.R.U32.HI UR4, URZ, UR13, UR4 ;  /* 0x0000000dff048299 */ /* 0x000fe20008011604 */
[----:B------:R-:W-:Y:S02]  /*7790*/  @!UP0 UMOV UR6, UR7 ;  /* 0x0000000700068c82 */ /* 0x000fe40008000000 */
[----:B---3--:R-:W-:Y:S02]  /*77a0*/  @!UP0 USHF.R.U32.HI UR6, URZ, UR10, UR6 ;  /* 0x0000000aff068299 */ /* 0x008fe40008011606 */
[----:B------:R-:W-:Y:S02]  /*77b0*/  @!UP0 USEL UR7, UR37, UR4, !UP2 ;  /* 0x0000000425078287 */ /* 0x000fe4000d000000 */
[----:B------:R-:W-:Y:S04]  /*77c0*/  @!UP0 USEL UR6, UR36, UR6, !UP1 ;  /* 0x0000000624068287 */ /* 0x000fe8000c800000 */
[----:B------:R-:W-:Y:S02]  /*77d0*/  @!UP0 UIADD3 UR4, UPT, UPT, -UR7, UR6, URZ ;  /* 0x0000000607048290 */ /* 0x000fe4000fffe1ff */
[----:B------:R-:W-:Y:S02]  /*77e0*/  @!UP0 UIADD3 UR6, UPT, UPT, UR7, -UR6, URZ ;  /* 0x8000000607068290 */ /* 0x000fe4000fffe0ff */
[----:B------:R-:W-:Y:S02]  /*77f0*/  @!UP0 UIMAD UR37, UR4, UR5, UR37 ;  /* 0x00000005042582a4 */ /* 0x000fe4000f8e0225 */
[----:B------:R-:W-:Y:S02]  /*7800*/  @!UP0 UIMAD UR36, UR6, UR14, UR36 ;  /* 0x0000000e062482a4 */ /* 0x000fe4000f8e0224 */
[----:B------:R-:W-:Y:S09]  /*7810*/  ULOP3.LUT UP0, URZ, UR11, 0x90, URZ, 0xc0, !UPT ;  /* 0x000000900bff7892 */ /* 0x000ff2000f80c0ff */
[----:B------:R-:W-:Y:S05]  /*7820*/  BRA.U !UP0, `(.L_x_125) ;  /* 0x00000001087c7547 */ /* 0x000fea000b800000 */
[----:B------:R-:W1:Y:S01]  /*7830*/  LDCU.64 UR8, c[0x4][0x80] ;  /* 0x01001000ff0877ac */ /* 0x000e620008000a00 */
[----:B------:R-:W-:Y:S01]  /*7840*/  MOV R16, 0x0 ;  /* 0x0000000000107802 */ /* 0x000fe20000000f00 */
[----:B------:R-:W-:Y:S02]  /*7850*/  HFMA2 R12, -RZ, RZ, 0, 5.9604644775390625e-08 ;  /* 0x00000001ff0c7431 */ /* 0x000fe400000001ff */
[----:B------:R-:W-:Y:S01]  /*7860*/  IMAD.MOV.U32 R8, RZ, RZ, 0x70 ;  /* 0x00000070ff087424 */ /* 0x000fe200078e00ff */
[----:B------:R2:W3:Y:S01]  /*7870*/  LDC.64 R14, c[0x4][R16] ;  /* 0x01000000100e7b82 */ /* 0x0004e20000000a00 */
[----:B------:R-:W4:Y:S01]  /*7880*/  LDCU.64 UR6, c[0x4][0x88] ;  /* 0x01001100ff0677ac */ /* 0x000f220008000a00 */
[----:B------:R-:W-:Y:S01]  /*7890*/  IMAD.MOV.U32 R13, RZ, RZ, RZ ;  /* 0x000000ffff0d7224 */ /* 0x000fe200078e00ff */
[----:B------:R-:W2:Y:S01]  /*78a0*/  LDCU.64 UR4, c[0x4][0x8] ;  /* 0x01000100ff0477ac */ /* 0x000ea20008000a00 */
[----:B-1----:R-:W-:Y:S01]  /*78b0*/  MOV R5, UR9 ;  /* 0x0000000900057c02 */ /* 0x002fe20008000f00 */
[----:B------:R-:W-:Y:S01]  /*78c0*/  IMAD.U32 R4, RZ, RZ, UR8 ;  /* 0x00000008ff047e24 */ /* 0x000fe2000f8e00ff */
[----:B----4-:R-:W-:Y:S01]  /*78d0*/  MOV R7, UR7 ;  /* 0x0000000700077c02 */ /* 0x010fe20008000f00 */
[----:B------:R-:W-:Y:S01]  /*78e0*/  IMAD.U32 R6, RZ, RZ, UR6 ;  /* 0x00000006ff067e24 */ /* 0x000fe2000f8e00ff */
[----:B--2---:R-:W-:Y:S01]  /*78f0*/  MOV R11, UR5 ;  /* 0x00000005000b7c02 */ /* 0x004fe20008000f00 */
[----:B------:R-:W-:Y:S02]  /*7900*/  IMAD.U32 R10, RZ, RZ, UR4 ;  /* 0x00000004ff0a7e24 */ /* 0x000fe4000f8e00ff */
[----:B------:R-:W-:Y:S07]  /*7910*/  LEPC R20, `(.L_x_126) ;  /* 0x000000001014794e */ /* 0x000fee0000000000 */
[----:B---3-5:R-:W-:Y:S05]  /*7920*/  CALL.ABS.NOINC R14 ;  /* 0x000000000e007343 */ /* 0x028fea0003c00000 */
.L_x_126:
[----:B------:R-:W1:Y:S01]  /*7930*/  LDCU.64 UR8, c[0x4][0x80] ;  /* 0x01001000ff0877ac */ /* 0x000e620008000a00 */
[----:B------:R-:W2:Y:S01]  /*7940*/  LDC.64 R16, c[0x4][R16] ;  /* 0x0100000010107b82 */ /* 0x000ea20000000a00 */
[----:B------:R-:W-:Y:S02]  /*7950*/  HFMA2 R12, -RZ, RZ, 0, 5.9604644775390625e-08 ;  /* 0x00000001ff0c7431 */ /* 0x000fe400000001ff */
[----:B------:R-:W-:Y:S02]  /*7960*/  IMAD.MOV.U32 R8, RZ, RZ, 0x70 ;  /* 0x00000070ff087424 */ /* 0x000fe400078e00ff */
[----:B------:R-:W-:Y:S01]  /*7970*/  IMAD.MOV.U32 R13, RZ, RZ, RZ ;  /* 0x000000ffff0d7224 */ /* 0x000fe200078e00ff */
[----:B------:R-:W3:Y:S01]  /*7980*/  LDCU.64 UR6, c[0x4][0x88] ;  /* 0x01001100ff0677ac */ /* 0x000ee20008000a00 */
[----:B------:R-:W4:Y:S01]  /*7990*/  LDCU.64 UR4, c[0x4][0x8] ;  /* 0x01000100ff0477ac */ /* 0x000f220008000a00 */
[----:B-1----:R-:W-:Y:S02]  /*79a0*/  MOV R4, UR8 ;  /* 0x0000000800047c02 */ /* 0x002fe40008000f00 */
[----:B------:R-:W-:Y:S02]  /*79b0*/  MOV R5, UR9 ;  /* 0x0000000900057c02 */ /* 0x000fe40008000f00 */
[----:B---3--:R-:W-:Y:S01]  /*79c0*/  MOV R7, UR7 ;  /* 0x0000000700077c02 */ /* 0x008fe20008000f00 */
[----:B------:R-:W-:Y:S01]  /*79d0*/  IMAD.U32 R6, RZ, RZ, UR6 ;  /* 0x00000006ff067e24 */ /* 0x000fe2000f8e00ff */
[----:B----4-:R-:W-:Y:S01]  /*79e0*/  MOV R11, UR5 ;  /* 0x00000005000b7c02 */ /* 0x010fe20008000f00 */
[----:B------:R-:W-:Y:S02]  /*79f0*/  IMAD.U32 R10, RZ, RZ, UR4 ;  /* 0x00000004ff0a7e24 */ /* 0x000fe4000f8e00ff */
[----:B------:R-:W-:Y:S07]  /*7a00*/  LEPC R20, `(.L_x_125) ;  /* 0x000000001014794e */ /* 0x000fee0000000000 */
[----:B--2---:R-:W-:Y:S05]  /*7a10*/  CALL.ABS.NOINC R16 ;  /* 0x0000000010007343 */ /* 0x004fea0003c00000 */
.L_x_125:
[----:B------:R-:W-:Y:S01]  /*7a20*/  R2UR UR4, R49 ;  /* 0x00000000310472ca */ /* 0x000fe200000e0000 */
[----:B------:R-:W-:Y:S01]  /*7a30*/  UISETP.NE.U32.AND UP0, UPT, UR62, URZ, UPT ;  /* 0x000000ff3e00728c */ /* 0x000fe2000bf05070 */
[----:B------:R-:W-:Y:S02]  /*7a40*/  ISETP.NE.U32.AND P4, PT, R42, RZ, PT ;  /* 0x000000ff2a00720c */ /* 0x000fe40003f85070 */
[----:B------:R-:W-:Y:S01]  /*7a50*/  ISETP.NE.U32.AND P2, PT, RZ, UR56, PT ;  /* 0x00000038ff007c0c */ /* 0x000fe2000bf45070 */
[----:B------:R-:W-:Y:S01]  /*7a60*/  UISETP.NE.AND.EX UP1, UPT, UR63, URZ, UPT, UP0 ;  /* 0x000000ff3f00728c */ /* 0x000fe2000bf25300 */
[----:B------:R-:W-:Y:S01]  /*7a70*/  ISETP.NE.AND.EX P4, PT, R43, RZ, PT, P4 ;  /* 0x000000ff2b00720c */ /* 0x000fe20003f85340 */
[----:B------:R-:W-:Y:S01]  /*7a80*/  UPLOP3.LUT UP0, UPT, UPT, UPT, UPT, 0x40, 0x4 ;  /* 0x000000000004789c */ /* 0x000fe20003f0e870 */
[----:B------:R-:W-:Y:S05]  /*7a90*/  ISETP.NE.AND.EX P2, PT, RZ, UR57, PT, P2 ;  /* 0x00000039ff007c0c */ /* 0x000fea000bf45320 */
[----:B------:R-:W-:Y:S06]  /*7aa0*/  UISETP.NE.AND UP2, UPT, UR4, URZ, UPT ;  /* 0x000000ff0400728c */ /* 0x000fec000bf45270 */
[----:B------:R-:W-:Y:S05]  /*7ab0*/  PLOP3.LUT P1, PT, PT, PT, UP2, 0x80, 0x8 ;  /* 0x000000000008781c */ /* 0x000fea0003f2f028 */
[----:B------:R-:W-:Y:S06]  /*7ac0*/  @UP2 UPLOP3.LUT UP0, UPT, UPT, UPT, UP1, 0x80, 0x8 ;  /* 0x000000000008289c */ /* 0x000fec0003f0f010 */
[----:B------:R-:W-:Y:S01]  /*7ad0*/  PLOP3.LUT P0, PT, PT, PT, UP0, 0x80, 0x8 ;  /* 0x000000000008781c */ /* 0x000fe20003f0f008 */
[----:B------:R-:W-:Y:S01]  /*7ae0*/  @!UPT UIADD3 URZ, UPT, UPT, URZ, URZ, URZ ;  /* 0x000000fffffff290 */ /* 0x000fe2000fffe0ff */
[----:B------:R-:W-:Y:S11]  /*7af0*/  BRA.U !UP1, `(.L_x_127) ;  /* 0x00000001093c7547 */ /* 0x000ff6000b800000 */
[----:B------:R-:W-:Y:S01]  /*7b00*/  UISETP.NE.U32.AND UP0, UPT, UR56, URZ, UPT ;  /* 0x000000ff3800728c */ /* 0x000fe2000bf05070 */
[----:B------:R-:W-:Y:S01]  /*7b10*/  HFMA2 R0, -RZ, RZ, 0, 5.9604644775390625e-08 ;  /* 0x00000001ff007431 */ /* 0x000fe200000001ff */
[----:B------:R-:W1:Y:S01]  /*7b20*/  LDCU.64 UR8, c[0x0][0x358] ;  /* 0x00006b00ff0877ac */ /* 0x000e620008000a00 */
[----:B------:R-:W-:Y:S01]  /*7b30*/  IMAD.MOV.U32 R45, RZ, RZ, 0x1 ;  /* 0x00000001ff2d7424 */ /* 0x000fe200078e00ff */
[----:B------:R-:W-:Y:S06]  /*7b40*/  UISETP.NE.AND.EX UP0, UPT, UR57, URZ, UPT, UP0 ;  /* 0x000000ff3900728c */ /* 0x000fec000bf05300 */
[----:B------:R-:W-:Y:S05]  /*7b50*/  PLOP3.LUT P3, PT, PT, PT, UP0, 0x80, 0x8 ;  /* 0x000000000008781c */ /* 0x000fea0003f6f008 */
[----:B------:R-:W2:Y:S01]  /*7b60*/  @UP0 LDCU.64 UR4, c[0x0][0x988] ;  /* 0x00013100ff0407ac */ /* 0x000ea20008000a00 */
[----:B------:R-:W-:Y:S07]  /*7b70*/  @UP0 UIMAD UR6, UR46, UR62, URZ ;  /* 0x0000003e2e0602a4 */ /* 0x000fee000f8e02ff */
[----:B------:R-:W-:Y:S01]  /*7b80*/  @!P3 PRMT R45, R0, 0x7610, R45 ;  /* 0x00007610002db816 */ /* 0x000fe2000000002d */
[----:B--2---:R-:W-:Y:S06]  /*7b90*/  @UP0 UIMAD.WIDE UR4, UR6, 0x4, UR4 ;  /* 0x00000004060408a5 */ /* 0x004fec000f8e0204 */
[----:B-----5:R-:W-:Y:S01]  /*7ba0*/  IMAD.U32 R26, RZ, RZ, UR4 ;  /* 0x00000004ff1a7e24 */ /* 0x020fe2000f8e00ff */
[----:B------:R-:W-:Y:S04]  /*7bb0*/  MOV R27, UR5 ;  /* 0x00000005001b7c02 */ /* 0x000fe80008000f00 */
[----:B------:R-:W2:Y:S01]  /*7bc0*/  @!UP0 LDCU UR4, c[0x0][0x980] ;  /* 0x00013000ff0487ac */ /* 0x000ea20008000800 */
[----:B-1----:R1:W5:Y:S02]  /*7bd0*/  @P3 LDG.E R26, desc[UR8][R26.64] ;  /* 0x000000081a1a3981 */ /* 0x002364000c1e1900 */
[----:B-12---:R-:W-:Y:S02]  /*7be0*/  @!P3 IMAD.U32 R26, RZ, RZ, UR4 ;  /* 0x00000004ff1abe24 */ /* 0x006fe4000f8e00ff */
.L_x_127:
[----:B------:R-:W-:Y:S05]  /*7bf0*/  @!P4 BRA `(.L_x_128) ;  /* 0x000000000024c947 */ /* 0x000fea0003800000 */
[----:B------:R-:W-:Y:S01]  /*7c00*/  ISETP.NE.U32.AND P3, PT, R40, RZ, PT ;  /* 0x000000ff2800720c */ /* 0x000fe20003f65070 */
[----:B------:R-:W1:Y:S03]  /*7c10*/  LDCU.64 UR4, c[0x0][0x358] ;  /* 0x00006b00ff0477ac */ /* 0x000e660008000a00 */
[----:B------:R-:W-:Y:S11]  /*7c20*/  ISETP.NE.AND.EX P3, PT, R41, RZ, PT, P3 ;  /* 0x000000ff2900720c */ /* 0x000ff60003f65330 */
[----:B------:R-:W-:Y:S02]  /*7c30*/  @!UPT UIADD3 URZ, UPT, UPT, URZ, URZ, URZ ;  /* 0x000000fffffff290 */ /* 0x000fe4000fffe0ff */
[----:B------:R-:W2:Y:S01]  /*7c40*/  @P3 LDC.64 R4, c[0x0][0x9a8] ;  /* 0x00026a00ff043b82 */ /* 0x000ea20000000a00 */
[----:B------:R-:W-:Y:S04]  /*7c50*/  @P3 IMAD R0, R42, UR46, RZ ;  /* 0x0000002e2a003c24 */ /* 0x000fe8000f8e02ff */
[----:B--2---:R-:W-:Y:S05]  /*7c60*/  @P3 IMAD.WIDE R4, R0, 0x4, R4 ;  /* 0x0000000400043825 */ /* 0x004fea00078e0204 */
[----:B-1---5:R1:W5:Y:S02]  /*7c70*/  @P3 LDG.E R24, desc[UR4][R4.64] ;  /* 0x0000000404183981 */ /* 0x022364000c1e1900 */
[----:B-1----:R-:W2:Y:S02]  /*7c80*/  @!P3 LDC R24, c[0x0][0x9a0] ;  /* 0x00026800ff18bb82 */ /* 0x002ea40000000800 */
.L_x_128:
[----:B------:R-:W-:Y:S01]  /*7c90*/  ULOP3.LUT UR4, UR51, 0x1, URZ, 0x3c, !UPT ;  /* 0x0000000133047892 */ /* 0x000fe2000f8e3cff */
[----:B-----5:R-:W-:Y:S01]  /*7ca0*/  FSETP.NEU.AND P3, PT, R26, RZ, PT ;  /* 0x000000ff1a00720b */ /* 0x020fe20003f6d000 */
[----:B------:R-:W1:Y:S01]  /*7cb0*/  LDCU.128 UR8, c[0x0][0xb80] ;  /* 0x00017000ff0877ac */ /* 0x000e620008000c00 */
[----:B------:R-:W-:Y:S01]  /*7cc0*/  SEL R4, RZ, 0xffffffff, P2 ;  /* 0xffffffffff047807 */ /* 0x000fe20001000000 */
[----:B------:R-:W-:Y:S01]  /*7cd0*/  IMAD.U32 R63, RZ, RZ, UR48 ;  /* 0x00000030ff3f7e24 */ /* 0x000fe2000f8e00ff */
[----:B------:R-:W-:Y:S01]  /*7ce0*/  @P1 LOP3.LUT P2, RZ, R45, 0xff, RZ, 0xc0, !PT ;  /* 0x000000ff2dff1812 */ /* 0x000fe2000784c0ff */
[----:B------:R-:W-:Y:S01]  /*7cf0*/  IMAD.U32 R27, RZ, RZ, UR4 ;  /* 0x00000004ff1b7e24 */ /* 0x000fe2000f8e00ff */
[----:B------:R-:W-:Y:S01]  /*7d00*/  @P1 SEL R0, RZ, 0xffffffff, P3 ;  /* 0xffffffffff001807 */ /* 0x000fe20001800000 */
[----:B------:R-:W-:Y:S01]  /*7d10*/  IMAD.SHL.U32 R65, R52, 0x2, RZ ;  /* 0x0000000234417824 */ /* 0x000fe200078e00ff */
[----:B------:R-:W-:Y:S01]  /*7d20*/  LEA R58, R22, UR45, 0x3 ;  /* 0x0000002d163a7c11 */ /* 0x000fe2000f8e18ff */
[----:B------:R-:W3:Y:S01]  /*7d30*/  LDCU.128 UR16, c[0x0][0xb90] ;  /* 0x00017200ff1077ac */ /* 0x000ee20008000c00 */
[----:B------:R-:W-:Y:S01]  /*7d40*/  @P0 SEL R0, R4, R0, !P2 ;  /* 0x0000000004000207 */ /* 0x000fe20005000000 */
[----:B------:R-:W-:Y:S01]  /*7d50*/  IMAD.SHL.U32 R63, R63, 0x1000, RZ ;  /* 0x000010003f3f7824 */ /* 0x000fe200078e00ff */
[----:B------:R-:W-:Y:S01]  /*7d60*/  PLOP3.LUT P2, PT, PT, PT, UP1, 0x80, 0x8 ;  /* 0x000000000008781c */ /* 0x000fe20003f4f018 */
[----:B------:R-:W-:Y:S01]  /*7d70*/  BSSY B1, `(.L_x_129) ;  /* 0x000004f000017945 */ /* 0x000fe20003800000 */
[----:B------:R-:W-:Y:S01]  /*7d80*/  @P1 LOP3.LUT R0, R0, 0x1, RZ, 0xc0, !PT ;  /* 0x0000000100001812 */ /* 0x000fe200078ec0ff */
[----:B------:R-:W-:Y:S01]  /*7d90*/  IMAD.MOV.U32 R66, RZ, RZ, 0x1 ;  /* 0x00000001ff427424 */ /* 0x000fe200078e00ff */
[----:B------:R-:W-:Y:S01]  /*7da0*/  LOP3.LUT P4, R59, R45, 0xff, RZ, 0xc0, !PT ;  /* 0x000000ff2d3b7812 */ /* 0x000fe2000788c0ff */
[----:B------:R-:W-:Y:S01]  /*7db0*/  USHF.L.U32 UR12, UR44, 0x6, URZ ;  /* 0x000000062c0c7899 */ /* 0x000fe200080006ff */
[----:B------:R-:W-:Y:S01]  /*7dc0*/  ISETP.NE.U32.OR P6, PT, R0, 0x1, !P1 ;  /* 0x000000010000780c */ /* 0x000fe20004fc5470 */
[----:B------:R-:W-:Y:S01]  /*7dd0*/  IMAD.U32 R0, RZ, RZ, UR48 ;  /* 0x00000030ff007e24 */ /* 0x000fe2000f8e00ff */
[----:B------:R-:W4:Y:S01]  /*7de0*/  LDCU UR13, c[0x0][0xba0] ;  /* 0x00017400ff0d77ac */ /* 0x000f220008000800 */
[----:B------:R-:W-:Y:S01]  /*7df0*/  SEL R5, RZ, 0xffffffff, P3 ;  /* 0xffffffffff057807 */ /* 0x000fe20001800000 */
[----:B------:R-:W-:Y:S01]  /*7e00*/  IMAD.IADD R25, R23, 0x1, R2 ;  /* 0x0000000117197824 */ /* 0x000fe200078e0202 */
[----:B------:R-:W-:Y:S01]  /*7e10*/  P2R R60, PR, RZ, 0x40 ;  /* 0x00000040ff3c7803 */ /* 0x000fe20000000000 */
[----:B------:R-:W-:Y:S01]  /*7e20*/  IMAD.U32 R57, RZ, RZ, UR12 ;  /* 0x0000000cff397e24 */ /* 0x000fe2000f8e00ff */
[----:B------:R-:W-:Y:S01]  /*7e30*/  LEA R0, R0, UR45, 0x3 ;  /* 0x0000002d00007c11 */ /* 0x000fe2000f8e18ff */
[----:B------:R-:W-:Y:S01]  /*7e40*/  IMAD.U32 R64, RZ, RZ, UR48 ;  /* 0x00000030ff407e24 */ /* 0x000fe2000f8e00ff */
[----:B------:R-:W-:Y:S02]  /*7e50*/  @P2 SEL R5, R4, R5, !P4 ;  /* 0x0000000504052207 */ /* 0x000fe40006000000 */
[----:B------:R-:W-:Y:S02]  /*7e60*/  CS2R R38, SRZ ;  /* 0x0000000000267805 */ /* 0x000fe4000001ff00 */
[----:B------:R-:W-:Y:S02]  /*7e70*/  CS2R R36, SRZ ;  /* 0x0000000000247805 */ /* 0x000fe4000001ff00 */
[----:B------:R-:W-:Y:S02]  /*7e80*/  CS2R R30, SRZ ;  /* 0x00000000001e7805 */ /* 0x000fe4000001ff00 */
[----:B------:R-:W-:Y:S02]  /*7e90*/  @P6 SHF.L.U32 R3, R27, 0x1f, RZ ;  /* 0x0000001f1b036819 */ /* 0x000fe400000006ff */
[----:B------:R-:W-:Y:S02]  /*7ea0*/  CS2R R28, SRZ ;  /* 0x00000000001c7805 */ /* 0x000fe4000001ff00 */
[----:B------:R-:W-:Y:S01]  /*7eb0*/  LOP3.LUT R5, R5, 0x1, RZ, 0xc0, !PT ;  /* 0x0000000105057812 */ /* 0x000fe200078ec0ff */
[----:B------:R4:W2:Y:S01]  /*7ec0*/  @P6 SYNCS.PHASECHK.TRANS64.TRYWAIT P1, [R0+URZ+0x230], R3 ;  /* 0x00023003000065a7 */ /* 0x0008a200080211ff */
[----:B-1----:R-:W-:Y:S02]  /*7ed0*/  UIMAD.WIDE.U32 UR4, UR12, UR9, URZ ;  /* 0x000000090c0472a5 */ /* 0x002fe4000f8e00ff */
[----:B------:R-:W-:Y:S01]  /*7ee0*/  ISETP.NE.U32.AND P5, PT, R5, 0x1, PT ;  /* 0x000000010500780c */ /* 0x000fe20003fa5070 */
[----:B------:R-:W-:Y:S01]  /*7ef0*/  UISETP.NE.AND UP0, UPT, UR8, 0x1, UPT ;  /* 0x000000010800788c */ /* 0x000fe2000bf05270 */
[----:B------:R-:W-:Y:S01]  /*7f00*/  IADD3 R62, PT, PT, R63, UR45, R65 ;  /* 0x0000002d3f3e7c10 */ /* 0x000fe2000fffe041 */
[----:B------:R-:W-:Y:S01]  /*7f10*/  USHF.R.U32.HI UR5, URZ, UR10, UR5 ;  /* 0x0000000aff057299 */ /* 0x000fe20008011605 */
[----:B------:R-:W-:Y:S03]  /*7f20*/  P2R R67, PR, RZ, 0x20 ;  /* 0x00000020ff437803 */ /* 0x000fe60000000000 */
[----:B------:R-:W-:Y:S02]  /*7f30*/  USEL UR5, UR12, UR5, !UP0 ;  /* 0x000000050c057287 */ /* 0x000fe4000c000000 */
[----:B------:R-:W-:Y:S02]  /*7f40*/  UISETP.NE.AND UP0, UPT, UR11, 0x1, UPT ;  /* 0x000000010b00788c */ /* 0x000fe4000bf05270 */
[----:B---3--:R-:W-:Y:S02]  /*7f50*/  UIMAD.WIDE.U32 UR6, UR5, UR16, URZ ;  /* 0x00000010050672a5 */ /* 0x008fe4000f8e00ff */
[----:B------:R-:W-:Y:S02]  /*7f60*/  IMAD R7, RZ, RZ, -UR5 ;  /* 0x80000005ff077e24 */ /* 0x000fe4000f8e02ff */
[----:B------:R-:W-:Y:S02]  /*7f70*/  IMAD.U32 R56, RZ, RZ, UR5 ;  /* 0x00000005ff387e24 */ /* 0x000fe4000f8e00ff */
[----:B------:R-:W-:Y:S01]  /*7f80*/  IMAD R57, R7, UR8, R57 ;  /* 0x0000000807397c24 */ /* 0x000fe2000f8e0239 */
[----:B------:R-:W-:Y:S02]  /*7f90*/  UMOV UR4, UR7 ;  /* 0x0000000700047c82 */ /* 0x000fe40008000000 */
[----:B------:R-:W-:Y:S01]  /*7fa0*/  USHF.R.U32.HI UR4, URZ, UR17, UR4 ;  /* 0x00000011ff047299 */ /* 0x000fe20008011604 */
[----:B----4-:R-:W-:Y:S03]  /*7fb0*/  SHF.L.U32 R3, R51, 0x1f, RZ ;  /* 0x0000001f33037819 */ /* 0x010fe600000006ff */
[----:B------:R-:W-:Y:S02]  /*7fc0*/  USEL UR4, UR5, UR4, !UP0 ;  /* 0x0000000405047287 */ /* 0x000fe4000c000000 */
[----:B------:R-:W-:Y:S01]  /*7fd0*/  UISETP.NE.AND UP0, UPT, UR18, 0x1, UPT ;  /* 0x000000011200788c */ /* 0x000fe2000bf05270 */
[----:B------:R1:W3:Y:S01]  /*7fe0*/  SYNCS.PHASECHK.TRANS64.TRYWAIT P0, [R58+URZ+0x280], R3 ;  /* 0x000280033a0075a7 */ /* 0x0002e200080011ff */
[----:B------:R-:W-:Y:S02]  /*7ff0*/  UIMAD.WIDE.U32 UR6, UR4, UR19, URZ ;  /* 0x00000013040672a5 */ /* 0x000fe4000f8e00ff */
[----:B------:R-:W-:Y:S02]  /*8000*/  IMAD.U32 R55, RZ, RZ, UR4 ;  /* 0x00000004ff377e24 */ /* 0x000fe4000f8e00ff */
[----:B------:R-:W-:Y:S01]  /*8010*/  IMAD R6, RZ, RZ, -UR4 ;  /* 0x80000004ff067e24 */ /* 0x000fe2000f8e02ff */
[----:B------:R-:W-:Y:S01]  /*8020*/  PLOP3.LUT P2, PT, PT, PT, UP0, 0x80, 0x8 ;  /* 0x000000000008781c */ /* 0x000fe20003f4f008 */
[----:B------:R-:W-:Y:S01]  /*8030*/  IMAD.U32 R54, RZ, RZ, UR4 ;  /* 0x00000004ff367e24 */ /* 0x000fe2000f8e00ff */
[----:B------:R-:W-:Y:S01]  /*8040*/  UMOV UR6, UR7 ;  /* 0x0000000700067c82 */ /* 0x000fe20008000000 */
[----:B------:R-:W-:Y:S01]  /*8050*/  IMAD R56, R6, UR11, R56 ;  /* 0x0000000b06387c24 */ /* 0x000fe2000f8e0238 */
[----:B------:R-:W-:Y:S06]  /*8060*/  USHF.R.U32.HI UR6, URZ, UR13, UR6 ;  /* 0x0000000dff067299 */ /* 0x000fec0008011606 */
[----:B------:R-:W-:Y:S05]  /*8070*/  SEL R55, R55, UR6, !P2 ;  /* 0x0000000637377c07 */ /* 0x000fea000d000000 */
[----:B------:R-:W-:Y:S04]  /*8080*/  IMAD.MOV R4, RZ, RZ, -R55 ;  /* 0x000000ffff047224 */ /* 0x000fe800078e0a37 */
[----:B------:R-:W-:Y:S01]  /*8090*/  IMAD R54, R4, UR18, R54 ;  /* 0x0000001204367c24 */ /* 0x000fe2000f8e0236 */
[----:B--2---:R-:W-:Y:S01]  /*80a0*/  @P6 SEL R66, RZ, 0x1, !P1 ;  /* 0x00000001ff426807 */ /* 0x004fe20004800000 */
[----:B-1----:R-:W-:Y:S06]  /*80b0*/  @!P6 BRA `(.L_x_130) ;  /* 0x000000000068e947 */ /* 0x002fec0003800000 */
[----:B------:R-:W-:Y:S01]  /*80c0*/  LOP3.LUT P6, RZ, R44, 0x40, RZ, 0xc0, !PT ;  /* 0x000000402cff7812 */ /* 0x000fe200078cc0ff */
[----:B------:R-:W-:Y:S01]  /*80d0*/  VIADD R2, R62, 0x300 ;  /* 0x000003003e027836 */ /* 0x000fe20000000000 */
[----:B------:R-:W-:Y:S01]  /*80e0*/  ISETP.NE.AND P2, PT, R66, RZ, PT ;  /* 0x000000ff4200720c */ /* 0x000fe20003f45270 */
[----:B------:R-:W-:Y:S01]  /*80f0*/  BSSY B0, `(.L_x_131) ;  /* 0x000000d000007945 */ /* 0x000fe20003800000 */
[----:B------:R-:W-:Y:S01]  /*8100*/  PLOP3.LUT P1, PT, PT, PT, PT, 0x8, 0x80 ;  /* 0x000000000080781c */ /* 0x000fe20003f2e170 */
[----:B------:R-:W-:Y:S01]  /*8110*/  @P5 VIADD R4, R62, 0x310 ;  /* 0x000003103e045836 */ /* 0x000fe20000000000 */
[----:B------:R-:W-:Y:S02]  /*8120*/  @P5 PLOP3.LUT P1, PT, P6, PT, PT, 0x80, 0x8 ;  /* 0x000000000008581c */ /* 0x000fe4000372f070 */
[----:B------:R-:W-:Y:S02]  /*8130*/  CS2R R38, SRZ ;  /* 0x0000000000267805 */ /* 0x000fe4000001ff00 */
[----:B------:R-:W-:Y:S02]  /*8140*/  CS2R R36, SRZ ;  /* 0x0000000000247805 */ /* 0x000fe4000001ff00 */
[----:B------:R-:W-:Y:S02]  /*8150*/  CS2R R30, SRZ ;  /* 0x00000000001e7805 */ /* 0x000fe4000001ff00 */
[----:B------:R-:W-:Y:S05]  /*8160*/  CS2R R28, SRZ ;  /* 0x00000000001c7805 */ /* 0x000fea000001ff00 */
[----:B------:R-:W-:Y:S01]  /*8170*/  @P1 VIADD R4, R2, 0xfffffff0 ;  /* 0xfffffff002041836 */ /* 0x000fe20000000000 */
[----:B------:R-:W-:Y:S06]  /*8180*/  @P2 BRA `(.L_x_132) ;  /* 0x00000000000c2947 */ /* 0x000fec0003800000 */
[----:B------:R-:W-:Y:S04]  /*8190*/  SHF.L.U32 R2, R27, 0x1f, RZ ;  /* 0x0000001f1b027819 */ /* 0x000fe800000006ff */
[----:B------:R-:W1:Y:S02]  /*81a0*/  SYNCS.PHASECHK.TRANS64.TRYWAIT P1, [R0+URZ+0x230], R2 ;  /* 0x00023002000075a7 */ /* 0x000e6400080211ff */
[----:B-1----:R-:W-:Y:S05]  /*81b0*/  @!P1 BRA `(.L_x_133) ;  /* 0x00000028009c9947 */ /* 0x002fea0003800000 */
.L_x_132:
[----:B------:R-:W-:Y:S05]  /*81c0*/  BSYNC B0 ;  /* 0x0000000000007941 */ /* 0x000fea0003800000 */
.L_x_131:
[----:B------:R-:W-:Y:S01]  /*81d0*/  UIADD3 UR4, UPT, UPT, UR48, 0x1, URZ ;  /* 0x0000000130047890 */ /* 0x000fe2000fffe0ff */
[----:B------:R-:W-:Y:S03]  /*81e0*/  ISETP.NE.AND P1, PT, R67, RZ, PT ;  /* 0x000000ff4300720c */ /* 0x000fe60003f25270 */
[----:B------:R-:W-:Y:S04]  /*81f0*/  UISETP.NE.AND UP0, UPT, UR4, 0x3, UPT ;  /* 0x000000030400788c */ /* 0x000fe8000bf05270 */
[----:B------:R-:W-:Y:S02]  /*8200*/  USEL UR5, URZ, 0x1, UP0 ;  /* 0x00000001ff057887 */ /* 0x000fe40008000000 */
[----:B------:R-:W-:Y:S04]  /*8210*/  USEL UR4, UR4, URZ, UP0 ;  /* 0x000000ff04047287 */ /* 0x000fe80008000000 */
[----:B------:R2:W4:Y:S01]  /*8220*/  @P1 LDS.128 R36, [R4] ;  /* 0x0000000004241984 */ /* 0x0005220000000c00 */
[----:B------:R-:W-:Y:S01]  /*8230*/  LOP3.LUT R27, R27, UR5, RZ, 0x3c, !PT ;  /* 0x000000051b1b7c12 */ /* 0x000fe2000f8e3cff */
[----:B------:R-:W-:Y:S02]  /*8240*/  IMAD.U32 R64, RZ, RZ, UR4 ;  /* 0x00000004ff407e24 */ /* 0x000fe4000f8e00ff */
[----:B------:R2:W1:Y:S04]  /*8250*/  @P1 LDS.128 R28, [R62+0x300] ;  /* 0x000300003e1c1984 */ /* 0x0004680000000c00 */
.L_x_130:
[----:B------:R-:W-:Y:S05]  /*8260*/  BSYNC B1 ;  /* 0x0000000000017941 */ /* 0x000fea0003800000 */
.L_x_129:
[----:B-1----:R-:W-:Y:S04]  /*8270*/  SHF.R.U32.HI R0, RZ, 0x15, R25 ;  /* 0x00000015ff007819 */ /* 0x002fe80000011619 */
[----:B------:R-:W-:Y:S01]  /*8280*/  LOP3.LUT P1, RZ, R0, 0x3, R46, 0x48, !PT ;  /* 0x0000000300ff7812 */ /* 0x000fe2000782482e */
[----:B------:R-:W-:Y:S01]  /*8290*/  @!UPT UIADD3 URZ, UPT, UPT, URZ, URZ, URZ ;  /* 0x000000fffffff290 */ /* 0x000fe2000fffe0ff */
[----:B---3--:R-:W-:Y:S11]  /*82a0*/  @P0 BRA `(.L_x_134) ;  /* 0x0000000000080947 */ /* 0x008ff60003800000 */
[----:B------:R-:W1:Y:S02]  /*82b0*/  SYNCS.PHASECHK.TRANS64.TRYWAIT P0, [R58+URZ+0x280], R3 ;  /* 0x000280033a0075a7 */ /* 0x000e6400080011ff */
[----:B-1----:R-:W-:Y:S05]  /*82c0*/  @!P0 BRA `(.L_x_135) ;  /* 0x00000028006c8947 */ /* 0x002fea0003800000 */
.L_x_134:
[----:B------:R-:W-:Y:S05]  /*82d0*/  @!P1 BRA `(.L_x_136) ;  /* 0x0000000000409947 */ /* 0x000fea0003800000 */
[----:B------:R-:W3:Y:S01]  /*82e0*/  LDCU.64 UR8, c[0x4][0x70] ;  /* 0x01000e00ff0877ac */ /* 0x000ee20008000a00 */
[----:B-1----:R-:W-:Y:S01]  /*82f0*/  MOV R3, 0x0 ;  /* 0x0000000000037802 */ /* 0x002fe20000000f00 */
[----:B------:R-:W-:Y:S02]  /*8300*/  HFMA2 R12, -RZ, RZ, 0, 5.9604644775390625e-08 ;  /* 0x00000001ff0c7431 */ /* 0x000fe400000001ff */
[----:B------:R-:W-:Y:S02]  /*8310*/  IMAD.MOV.U32 R8, RZ, RZ, 0x192 ;  /* 0x00000192ff087424 */ /* 0x000fe400078e00ff */
[----:B------:R-:W-:Y:S01]  /*8320*/  IMAD.MOV.U32 R13, RZ, RZ, RZ ;  /* 0x000000ffff0d7224 */ /* 0x000fe200078e00ff */
[----:B------:R-:W1:Y:S01]  /*8330*/  LDCU.64 UR6, c[0x4][0x78] ;  /* 0x01000f00ff0677ac */ /* 0x000e620008000a00 */
[----:B------:R-:W4:Y:S01]  /*8340*/  LDC.64 R2, c[0x4][R3] ;  /* 0x0100000003027b82 */ /* 0x000f220000000a00 */
[----:B------:R-:W5:Y:S01]  /*8350*/  LDCU.64 UR4, c[0x4][0x10] ;  /* 0x01000200ff0477ac */ /* 0x000f620008000a00 */
[----:B---3--:R-:W-:Y:S01]  /*8360*/  MOV R5, UR9 ;  /* 0x0000000900057c02 */ /* 0x008fe20008000f00 */
[----:B--2---:R-:W-:Y:S01]  /*8370*/  IMAD.U32 R4, RZ, RZ, UR8 ;  /* 0x00000008ff047e24 */ /* 0x004fe2000f8e00ff */
[----:B-1----:R-:W-:Y:S01]  /*8380*/  MOV R7, UR7 ;  /* 0x0000000700077c02 */ /* 0x002fe20008000f00 */
[----:B------:R-:W-:Y:S01]  /*8390*/  IMAD.U32 R6, RZ, RZ, UR6 ;  /* 0x00000006ff067e24 */ /* 0x000fe2000f8e00ff */
[----:B-----5:R-:W-:Y:S01]  /*83a0*/  MOV R11, UR5 ;  /* 0x00000005000b7c02 */ /* 0x020fe20008000f00 */
[----:B------:R-:W-:Y:S02]  /*83b0*/  IMAD.U32 R10, RZ, RZ, UR4 ;  /* 0x00000004ff0a7e24 */ /* 0x000fe4000f8e00ff */
[----:B------:R-:W-:Y:S07]  /*83c0*/  LEPC R20, `(.L_x_136) ;  /* 0x000000001014794e */ /* 0x000fee0000000000 */
[----:B----4-:R-:W-:Y:S05]  /*83d0*/  CALL.ABS.NOINC R2 ;  /* 0x0000000002007343 */ /* 0x010fea0003c00000 */
.L_x_136:
[----:B-1----:R-:W-:Y:S01]  /*83e0*/  SHF.L.U32 R3, R28, 0x10, RZ ;  /* 0x000000101c037819 */ /* 0x002fe200000006ff */
[----:B------:R-:W-:Y:S05]  /*83f0*/  WARPSYNC.ALL ;  /* 0x0000000000007948 */ /* 0x000fea0003800000 */
[----:B------:R-:W-:Y:S01]  /*8400*/  R2UR UR4, R25 ;  /* 0x00000000190472ca */ /* 0x000fe200000e0000 */
[----:B------:R-:W-:Y:S01]  /*8410*/  BSSY.RECONVERGENT B0, `(.L_x_137) ;  /* 0x000005a000007945 */ /* 0x000fe20003800200 */
[----:B------:R-:W-:Y:S02]  /*8420*/  SHF.L.U32 R20, R29, 0x10, RZ ;  /* 0x000000101d147819 */ /* 0x000fe400000006ff */
[----:B------:R-:W-:Y:S02]  /*8430*/  MOV R61, 0x10 ;  /* 0x00000010003d7802 */ /* 0x000fe40000000f00 */
[----:B------:R-:W-:Y:S02]  /*8440*/  LOP3.LUT P6, RZ, R44, 0x40, RZ, 0xc0, !PT ;  /* 0x000000402cff7812 */ /* 0x000fe400078cc0ff */
[----:B------:R-:W-:Y:S02]  /*8450*/  ISETP.NE.AND P0, PT, R53, RZ, PT ;  /* 0x000000ff3500720c */ /* 0x000fe40003f05270 */
[----:B------:R-:W-:Y:S03]  /*8460*/  SEL R61, R61, 0xfffffff0, !P6 ;  /* 0xfffffff03d3d7807 */ /* 0x000fe60007000000 */
[----:B--2---:R-:W1:Y:S02]  /*8470*/  LDTM.x16 R4, tmem[UR4] ;  /* 0x00000004000479ee */ /* 0x004e640008240000 */
[----:B-1----:R-:W-:Y:S01]  /*8480*/  FMUL R0, R24, R4 ;  /* 0x0000000418007220 */ /* 0x002fe20000400000 */
[----:B------:R-:W-:Y:S01]  /*8490*/  LOP3.LUT R4, R28, 0xffff0000, RZ, 0xc0, !PT ;  /* 0xffff00001c047812 */ /* 0x000fe200078ec0ff */
[C---:B------:R-:W-:Y:S01]  /*84a0*/  FMUL R2, R24.reuse, R5 ;  /* 0x0000000518027220 */ /* 0x040fe20000400000 */
[----:B------:R-:W-:Y:S01]  /*84b0*/  FMUL R5, R24, R9 ;  /* 0x0000000918057220 */ /* 0x000fe20000400000 */
[----:B------:R-:W-:Y:S01]  /*84c0*/  FFMA R0, R26, R3, R0 ;  /* 0x000000031a007223 */ /* 0x000fe20000000000 */
[----:B------:R-:W-:Y:S01]  /*84d0*/  FMUL R9, R24, R13 ;  /* 0x0000000d18097220 */ /* 0x000fe20000400000 */
[----:B------:R-:W-:Y:S01]  /*84e0*/  FFMA R2, R26, R4, R2 ;  /* 0x000000041a027223 */ /* 0x000fe20000000002 */
[C---:B------:R-:W-:Y:S01]  /*84f0*/  FMUL R4, R24.reuse, R8 ;  /* 0x0000000818047220 */ /* 0x040fe20000400000 */
[C---:B------:R-:W-:Y:S01]  /*8500*/  FMUL R8, R24.reuse, R12 ;  /* 0x0000000c18087220 */ /* 0x040fe20000400000 */
[C---:B------:R-:W-:Y:S01]  /*8510*/  FMUL R12, R24.reuse, R16 ;  /* 0x00000010180c7220 */ /* 0x040fe20000400000 */
[----:B------:R-:W-:Y:S01]  /*8520*/  LOP3.LUT R16, R29, 0xffff0000, RZ, 0xc0, !PT ;  /* 0xffff00001d107812 */ /* 0x000fe200078ec0ff */
[----:B------:R-:W-:Y:S01]  /*8530*/  FMUL R3, R24, R6 ;  /* 0x0000000618037220 */ /* 0x000fe20000400000 */
[----:B------:R-:W-:Y:S01]  /*8540*/  F2FP.BF16.F32.PACK_AB R32, R2, R0 ;  /* 0x000000000220723e */ /* 0x000fe200000010ff */
[----:B------:R-:W-:Y:S01]  /*8550*/  FMUL R13, R24, R17 ;  /* 0x00000011180d7220 */ /* 0x000fe20000400000 */
[----:B------:R-:W-:Y:S01]  /*8560*/  SHF.L.U32 R17, R30, 0x10, RZ ;  /* 0x000000101e117819 */ /* 0x000fe200000006ff */
[----:B------:R-:W-:Y:S01]  /*8570*/  FMUL R7, R24, R7 ;  /* 0x0000000718077220 */ /* 0x000fe20000400000 */
[----:B------:R-:W-:Y:S01]  /*8580*/  LOP3.LUT R0, R30, 0xffff0000, RZ, 0xc0, !PT ;  /* 0xffff00001e007812 */ /* 0x000fe200078ec0ff */
[C---:B------:R-:W-:Y:S01]  /*8590*/  FFMA R3, R26.reuse, R20, R3 ;  /* 0x000000141a037223 */ /* 0x040fe20000000003 */
[C---:B------:R-:W-:Y:S01]  /*85a0*/  SHF.L.U32 R2, R31.reuse, 0x10, RZ ;  /* 0x000000101f027819 */ /* 0x040fe200000006ff */
[C---:B------:R-:W-:Y:S01]  /*85b0*/  FFMA R7, R26.reuse, R16, R7 ;  /* 0x000000101a077223 */ /* 0x040fe20000000007 */
[----:B------:R-:W-:Y:S01]  /*85c0*/  LOP3.LUT R16, R31, 0xffff0000, RZ, 0xc0, !PT ;  /* 0xffff00001f107812 */ /* 0x000fe200078ec0ff */
[C---:B------:R-:W-:Y:S01]  /*85d0*/  FFMA R4, R26.reuse, R17, R4 ;  /* 0x000000111a047223 */ /* 0x040fe20000000004 */
[----:B------:R-:W-:Y:S01]  /*85e0*/  FFMA R5, R26, R0, R5 ;  /* 0x000000001a057223 */ /* 0x000fe20000000005 */
[----:B----4-:R-:W-:Y:S01]  /*85f0*/  SHF.L.U32 R0, R36, 0x10, RZ ;  /* 0x0000001024007819 */ /* 0x010fe200000006ff */
[C---:B------:R-:W-:Y:S01]  /*8600*/  FMUL R6, R24.reuse, R10 ;  /* 0x0000000a18067220 */ /* 0x040fe20000400000 */
[----:B------:R-:W-:Y:S01]  /*8610*/  F2FP.BF16.F32.PACK_AB R33, R7, R3 ;  /* 0x000000030721723e */ /* 0x000fe200000010ff */
[----:B------:R-:W-:Y:S01]  /*8620*/  FMUL R11, R24, R11 ;  /* 0x0000000b180b7220 */ /* 0x000fe20000400000 */
[C---:B------:R-:W-:Y:S01]  /*8630*/  SHF.L.U32 R3, R37.reuse, 0x10, RZ ;  /* 0x0000001025037819 */ /* 0x040fe200000006ff */
[----:B------:R-:W-:Y:S01]  /*8640*/  FFMA R6, R26, R2, R6 ;  /* 0x000000021a067223 */ /* 0x000fe20000000006 */
[----:B------:R-:W-:Y:S01]  /*8650*/  LOP3.LUT R2, R36, 0xffff0000, RZ, 0xc0, !PT ;  /* 0xffff000024027812 */ /* 0x000fe200078ec0ff */
[C---:B------:R-:W-:Y:S01]  /*8660*/  FFMA R11, R26.reuse, R16, R11 ;  /* 0x000000101a0b7223 */ /* 0x040fe2000000000b */
[----:B------:R-:W-:Y:S01]  /*8670*/  FFMA R8, R26, R0, R8 ;  /* 0x000000001a087223 */ /* 0x000fe20000000008 */
[C---:B------:R-:W-:Y:S01]  /*8680*/  FMUL R10, R24.reuse, R14 ;  /* 0x0000000e180a7220 */ /* 0x040fe20000400000 */
[----:B------:R-:W-:Y:S01]  /*8690*/  LOP3.LUT R0, R37, 0xffff0000, RZ, 0xc0, !PT ;  /* 0xffff000025007812 */ /* 0x000fe200078ec0ff */
[----:B------:R-:W-:Y:S01]  /*86a0*/  FMUL R15, R24, R15 ;  /* 0x0000000f180f7220 */ /* 0x000fe20000400000 */
[C---:B------:R-:W-:Y:S01]  /*86b0*/  FFMA R9, R26.reuse, R2, R9 ;  /* 0x000000021a097223 */ /* 0x040fe20000000009 */
[----:B------:R-:W-:Y:S01]  /*86c0*/  FFMA R10, R26, R3, R10 ;  /* 0x000000031a0a7223 */ /* 0x000fe2000000000a */
[----:B------:R-:W-:Y:S01]  /*86d0*/  SHF.L.U32 R2, R38, 0x10, RZ ;  /* 0x0000001026027819 */ /* 0x000fe200000006ff */
[----:B------:R-:W-:Y:S01]  /*86e0*/  FFMA R15, R26, R0, R15 ;  /* 0x000000001a0f7223 */ /* 0x000fe2000000000f */
[----:B------:R-:W-:Y:S01]  /*86f0*/  LOP3.LUT R3, R38, 0xffff0000, RZ, 0xc0, !PT ;  /* 0xffff000026037812 */ /* 0x000fe200078ec0ff */
[C---:B------:R-:W-:Y:S01]  /*8700*/  FMUL R14, R24.reuse, R18 ;  /* 0x00000012180e7220 */ /* 0x040fe20000400000 */
[----:B------:R-:W-:Y:S01]  /*8710*/  F2FP.BF16.F32.PACK_AB R34, R5, R4 ;  /* 0x000000040522723e */ /* 0x000fe200000010ff */
[----:B------:R-:W-:Y:S01]  /*8720*/  FMUL R19, R24, R19 ;  /* 0x0000001318137220 */ /* 0x000fe20000400000 */
[C---:B------:R-:W-:Y:S01]  /*8730*/  SHF.L.U32 R0, R39.reuse, 0x10, RZ ;  /* 0x0000001027007819 */ /* 0x040fe200000006ff */
[C---:B------:R-:W-:Y:S01]  /*8740*/  FFMA R12, R26.reuse, R2, R12 ;  /* 0x000000021a0c7223 */ /* 0x040fe2000000000c */
[----:B------:R-:W-:Y:S01]  /*8750*/  LOP3.LUT R4, R39, 0xffff0000, RZ, 0xc0, !PT ;  /* 0xffff000027047812 */ /* 0x000fe200078ec0ff */
[C---:B------:R-:W-:Y:S01]  /*8760*/  FFMA R13, R26.reuse, R3, R13 ;  /* 0x000000031a0d7223 */ /* 0x040fe2000000000d */
[----:B------:R-:W-:Y:S01]  /*8770*/  F2FP.BF16.F32.PACK_AB R35, R11, R6 ;  /* 0x000000060b23723e */ /* 0x000fe200000010ff */
[C---:B------:R-:W-:Y:S01]  /*8780*/  FFMA R14, R26.reuse, R0, R14 ;  /* 0x000000001a0e7223 */ /* 0x040fe2000000000e */
[----:B------:R-:W-:Y:S01]  /*8790*/  F2FP.BF16.F32.PACK_AB R8, R9, R8 ;  /* 0x000000080908723e */ /* 0x000fe200000010ff */
[----:B------:R-:W-:Y:S01]  /*87a0*/  FFMA R19, R26, R4, R19 ;  /* 0x000000041a137223 */ /* 0x000fe20000000013 */
[----:B------:R-:W-:Y:S01]  /*87b0*/  F2FP.BF16.F32.PACK_AB R9, R15, R10 ;  /* 0x0000000a0f09723e */ /* 0x000fe200000010ff */
[----:B------:R1:W-:Y:S01]  /*87c0*/  STS.128 [R62+0x300], R32 ;  /* 0x000300203e007388 */ /* 0x0003e20000000c00 */
[----:B------:R-:W-:Y:S02]  /*87d0*/  F2FP.BF16.F32.PACK_AB R10, R13, R12 ;  /* 0x0000000c0d0a723e */ /* 0x000fe400000010ff */
[----:B------:R-:W-:Y:S02]  /*87e0*/  F2FP.BF16.F32.PACK_AB R11, R19, R14 ;  /* 0x0000000e130b723e */ /* 0x000fe400000010ff */
[----:B------:R-:W-:Y:S05]  /*87f0*/  IADD3 R0, PT, PT, R62, R61, RZ ;  /* 0x0000003d3e007210 */ /* 0x000fea0007ffe0ff */
[----:B------:R1:W-:Y:S01]  /*8800*/  STS.128 [R0+0x300], R8 ;  /* 0x0003000800007388 */ /* 0x0003e20000000c00 */
[----:B------:R-:W-:Y:S01]  /*8810*/  @!PT LDS RZ, [RZ] ;  /* 0x00000000fffff984 */ /* 0x000fe20000000800 */
[----:B------:R-:W-:Y:S01]  /*8820*/  @!PT LDS RZ, [RZ] ;  /* 0x00000000fffff984 */ /* 0x000fe20000000800 */
[----:B------:R-:W-:Y:S01]  /*8830*/  @!PT LDS RZ, [RZ] ;  /* 0x00000000fffff984 */ /* 0x000fe20000000800 */
[----:B------:R-:W-:Y:S01]  /*8840*/  @!PT LDS RZ, [RZ] ;  /* 0x00000000fffff984 */ /* 0x000fe20000000800 */
[----:B------:R2:W-:Y:S07]  /*8850*/  MEMBAR.ALL.CTA ;  /* 0x0000000000007992 */ /* 0x0005ee0000008000 */
[----:B--2---:R-:W2:Y:S02]  /*8860*/  FENCE.VIEW.ASYNC.S ;  /* 0x00000000000073c6 */ /* 0x004ea40000000000 */
[----:B--2---:R-:W-:Y:S06]  /*8870*/  BAR.SYNC.DEFER_BLOCKING 0x1, 0x80 ;  /* 0x0042000000007b1d */ /* 0x004fec0000010000 */
[----:B------:R-:W-:Y:S05]  /*8880*/  @P0 BRA `(.L_x_138) ;  /* 0x0000000000480947 */ /* 0x000fea0003800000 */
[----:B------:R-:W2:Y:S01]  /*8890*/  LDCU.64 UR14, c[0x0][0x348] ;  /* 0x00006900ff0e77ac */ /* 0x000ea20008000a00 */
[----:B------:R-:W-:Y:S02]  /*88a0*/  R2UR UR6, R63 ;  /* 0x000000003f0672ca */ /* 0x000fe400000e0000 */
[----:B------:R-:W-:Y:S01]  /*88b0*/  R2UR UR10, R57 ;  /* 0x00000000390a72ca */ /* 0x000fe200000e0000 */
[----:B------:R-:W-:Y:S01]  /*88c0*/  UMOV UR9, UR47 ;  /* 0x0000002f00097c82 */ /* 0x000fe20008000000 */
[----:B------:R-:W-:Y:S01]  /*88d0*/  R2UR UR11, R56 ;  /* 0x00000000380b72ca */ /* 0x000fe200000e0000 */
[----:B------:R-:W-:Y:S01]  /*88e0*/  UIADD3 UR7, UPT, UPT, UR47, 0x20, URZ ;  /* 0x000000202f077890 */ /* 0x000fe2000fffe0ff */
[----:B------:R-:W-:Y:S02]  /*88f0*/  R2UR UR12, R54 ;  /* 0x00000000360c72ca */ /* 0x000fe400000e0000 */
[----:B------:R-:W-:Y:S05]  /*8900*/  R2UR UR13, R55 ;  /* 0x00000000370d72ca */ /* 0x000fea00000e0000 */
[----:B------:R-:W-:Y:S02]  /*8910*/  UIADD3 UR6, UPT, UPT, UR45, UR6, URZ ;  /* 0x000000062d067290 */ /* 0x000fe4000fffe0ff */
[----:B--2---:R-:W-:Y:S02]  /*8920*/  UIADD3 UR4, UP0, UPT, UR14, 0x780, URZ ;  /* 0x000007800e047890 */ /* 0x004fe4000ff1e0ff */
[----:B------:R-:W-:Y:S02]  /*8930*/  UIADD3 UR8, UPT, UPT, UR6, 0x300, URZ ;  /* 0x0000030006087890 */ /* 0x000fe4000fffe0ff */
[----:B------:R-:W-:Y:S02]  /*8940*/  UIADD3.X UR5, UPT, UPT, URZ, UR15, URZ, UP0, !UPT ;  /* 0x0000000fff057290 */ /* 0x000fe400087fe4ff */
[----:B------:R-:W-:Y:S07]  /*8950*/  UIADD3 UR6, UPT, UPT, UR6, 0xb00, URZ ;  /* 0x00000b0006067890 */ /* 0x000fee000fffe0ff */
[----:B------:R2:W-:Y:S02]  /*8960*/  UTMASTG.5D.IM2COL [UR8], [UR4] ;  /* 0x00000008040073b5 */ /* 0x0005e40008060000 */
[----:B--2---:R-:W-:Y:S01]  /*8970*/  UMOV UR8, UR6 ;  /* 0x0000000600087c82 */ /* 0x004fe20008000000 */
[----:B------:R-:W-:Y:S02]  /*8980*/  UMOV UR9, UR7 ;  /* 0x0000000700097c82 */ /* 0x000fe40008000000 */
[----:B------:R2:W-:Y:S02]  /*8990*/  UTMASTG.5D.IM2COL [UR8], [UR4] ;  /* 0x00000008040073b5 */ /* 0x0005e40008060000 */
[----:B--2---:R0:W-:Y:S02]  /*89a0*/  UTMACMDFLUSH ;  /* 0x00000000000079b7 */ /* 0x0041e40000000000 */
.L_x_138:
[----:B------:R-:W-:Y:S05]  /*89b0*/  BSYNC.RECONVERGENT B0 ;  /* 0x0000000000007941 */ /* 0x000fea0003800200 */
.L_x_137:
[----:B------:R-:W-:Y:S01]  /*89c0*/  UIADD3 UR46, UPT, UPT, UR48, 0x1, URZ ;  /* 0x00000001302e7890 */ /* 0x000fe2000fffe0ff */
[----:B------:R-:W-:Y:S03]  /*89d0*/  BSSY.RECONVERGENT B0, `(.L_x_139) ;  /* 0x0000005000007945 */ /* 0x000fe60003800200 */
[----:B------:R-:W-:Y:S04]  /*89e0*/  UISETP.NE.AND UP0, UPT, UR46, 0x3, UPT ;  /* 0x000000032e00788c */ /* 0x000fe8000bf05270 */
[----:B------:R-:W-:Y:S01]  /*89f0*/  USEL UR44, UR46, URZ, UP0 ;  /* 0x000000ff2e2c7287 */ /* 0x000fe20008000000 */
[----:B------:R-:W-:Y:S11]  /*8a00*/  @P0 BRA `(.L_x_140) ;  /* 0x0000000000040947 */ /* 0x000ff60003800000 */
[----:B------:R-:W-:Y:S04]  /*8a10*/  DEPBAR.LE SB0, 0x1 ;  /* 0x000080400000791a */ /* 0x000fe80000000000 */
.L_x_140:
[----:B------:R-:W-:Y:S05]  /*8a20*/  BSYNC.RECONVERGENT B0 ;  /* 0x0000000000007941 */ /* 0x000fea0003800200 */
.L_x_139:
[----:B------:R-:W-:Y:S01]  /*8a30*/  BAR.SYNC.DEFER_BLOCKING 0x1, 0x80 ;  /* 0x0042000000007b1d */ /* 0x000fe20000010000 */
[----:B------:R-:W-:Y:S01]  /*8a40*/  ISETP.NE.AND P1, PT, R60, RZ, PT ;  /* 0x000000ff3c00720c */ /* 0x000fe20003f25270 */
[----:B------:R-:W-:Y:S01]  /*8a50*/  UISETP.NE.AND UP0, UPT, UR50, URZ, UPT ;  /* 0x000000ff3200728c */ /* 0x000fe2000bf05270 */
[----:B------:R-:W-:Y:S11]  /*8a60*/  LEA R3, R64, UR45, 0x3 ;  /* 0x0000002d40037c11 */ /* 0x000ff6000f8e18ff */
[----:B------:R-:W-:Y:S01]  /*8a70*/  @P1 SHF.L.U32 R4, R27, 0x1f, RZ ;  /* 0x0000001f1b041819 */ /* 0x000fe200000006ff */
[----:B------:R-:W-:Y:S06]  /*8a80*/  BRA.U !UP0, `(.L_x_141) ;  /* 0x0000000108247547 */ /* 0x000fec000b800000 */
[----:B-1----:R-:W1:Y:S01]  /*8a90*/  S2R R0, SR_CgaCtaId ;  /* 0x0000000000007919 */ /* 0x002e620000008800 */
[----:B------:R-:W-:Y:S01]  /*8aa0*/  IMAD.U32 R2, RZ, RZ, UR49 ;  /* 0x00000031ff027e24 */ /* 0x000fe2000f8e00ff */
[----:B------:R-:W-:Y:S04]  /*8ab0*/  UIADD3 UR4, UPT, UPT, UR49, 0x1, URZ ;  /* 0x0000000131047890 */ /* 0x000fe8000fffe0ff */
[----:B------:R-:W-:Y:S01]  /*8ac0*/  @P1 LEA R2, R2, UR45, 0x3 ;  /* 0x0000002d02021c11 */ /* 0x000fe2000f8e18ff */
[----:B------:R-:W-:Y:S04]  /*8ad0*/  UISETP.NE.AND UP0, UPT, UR4, 0x3, UPT ;  /* 0x000000030400788c */ /* 0x000fe8000bf05270 */
[----:B------:R-:W-:Y:S01]  /*8ae0*/  @P1 VIADD R2, R2, 0x248 ;  /* 0x0000024802021836 */ /* 0x000fe20000000000 */
[----:B------:R-:W-:Y:S04]  /*8af0*/  USEL UR49, UR4, URZ, UP0 ;  /* 0x000000ff04317287 */ /* 0x000fe80008000000 */
[----:B-1----:R-:W-:Y:S04]  /*8b00*/  @P1 PRMT R0, R0, 0x654, R2 ;  /* 0x0000065400001816 */ /* 0x002fe80000000002 */
[----:B------:R2:W-:Y:S04]  /*8b10*/  @P1 SYNCS.ARRIVE.TRANS64.RED.A1T0 RZ, [R0+URZ], RZ ;  /* 0x000000ff00ff19a7 */ /* 0x0005e800081004ff */
.L_x_141:
[----:B------:R-:W3:Y:S01]  /*8b20*/  @P1 SYNCS.PHASECHK.TRANS64.TRYWAIT P0, [R3+URZ+0x230], R4 ;  /* 0x00023004030015a7 */ /* 0x000ee200080011ff */
[----:B------:R-:W-:Y:S01]  /*8b30*/  BSSY B1, `(.L_x_142) ;  /* 0x0000012000017945 */ /* 0x000fe20003800000 */
[----:B---3--:R-:W-:Y:S03]  /*8b40*/  @P1 SEL R66, RZ, 0x1, !P0 ;  /* 0x00000001ff421807 */ /* 0x008fe60004000000 */
[----:B------:R-:W-:Y:S05]  /*8b50*/  @!P1 BRA `(.L_x_143) ;  /* 0x00000000003c9947 */ /* 0x000fea0003800000 */
[----:B------:R-:W-:Y:S01]  /*8b60*/  ISETP.NE.AND P1, PT, R67, RZ, PT ;  /* 0x000000ff4300720c */ /* 0x000fe20003f25270 */
[----:B------:R-:W-:Y:S01]  /*8b70*/  BSSY B0, `(.L_x_144) ;  /* 0x0000009000007945 */ /* 0x000fe20003800000 */
[----:B------:R-:W-:Y:S11]  /*8b80*/  ISETP.NE.AND P0, PT, R66, RZ, PT ;  /* 0x000000ff4200720c */ /* 0x000ff60003f05270 */
[----:B------:R-:W-:Y:S05]  /*8b90*/  @P1 IMAD R64, R64, 0x1000, R65 ;  /* 0x0000100040401824 */ /* 0x000fea00078e0241 */
[----:B-12---:R-:W-:Y:S05]  /*8ba0*/  @P1 IADD3 R0, PT, PT, R64, UR45, RZ ;  /* 0x0000002d40001c10 */ /* 0x006fea000fffe0ff */
[----:B------:R-:W-:Y:S01]  /*8bb0*/  @P1 IMAD.IADD R0, R61, 0x1, R0 ;  /* 0x000000013d001824 */ /* 0x000fe200078e0200 */
[----:B------:R-:W-:Y:S06]  /*8bc0*/  @P0 BRA `(.L_x_145) ;  /* 0x00000000000c0947 */ /* 0x000fec0003800000 */
[----:B------:R-:W-:Y:S04]  /*8bd0*/  SHF.L.U32 R27, R27, 0x1f, RZ ;  /* 0x0000001f1b1b7819 */ /* 0x000fe800000006ff */
[----:B------:R-:W1:Y:S02]  /*8be0*/  SYNCS.PHASECHK.TRANS64.TRYWAIT P0, [R3+URZ+0x230], R27 ;  /* 0x0002301b030075a7 */ /* 0x000e6400080011ff */
[----:B-1----:R-:W-:Y:S05]  /*8bf0*/  @!P0 BRA `(.L_x_146) ;  /* 0x0000002000348947 */ /* 0x002fea0003800000 */
.L_x_145:
[----:B------:R-:W-:Y:S05]  /*8c00*/  BSYNC B0 ;  /* 0x0000000000007941 */ /* 0x000fea0003800000 */
.L_x_144:
[----:B------:R-:W-:Y:S11]  /*8c10*/  ISETP.NE.AND P0, PT, R67, RZ, PT ;  /* 0x000000ff4300720c */ /* 0x000ff60003f05270 */
[----:B------:R-:W-:Y:S02]  /*8c20*/  @!UPT UIADD3 URZ, UPT, UPT, URZ, URZ, URZ ;  /* 0x000000fffffff290 */ /* 0x000fe4000fffe0ff */
[----:B------:R3:W4:Y:S04]  /*8c30*/  @P0 LDS.128 R28, [R64+UR45+0x300] ;  /* 0x0003002d401c0984 */ /* 0x0007280008000c00 */
[----:B------:R3:W2:Y:S02]  /*8c40*/  @P0 LDS.128 R36, [R0+0x300] ;  /* 0x0003000000240984 */ /* 0x0006a40000000c00 */
.L_x_143:
[----:B------:R-:W-:Y:S05]  /*8c50*/  BSYNC B1 ;  /* 0x0000000000017941 */ /* 0x000fea0003800000 */
.L_x_142:
[----:B-123--:R-:W-:Y:S05]  /*8c60*/  VIADD R0, R25, 0x10 ;  /* 0x0000001019007836 */ /* 0x00efea0000000000 */
[----:B------:R-:W-:Y:S04]  /*8c70*/  SHF.R.U32.HI R0, RZ, 0x15, R0 ;  /* 0x00000015ff007819 */ /* 0x000fe80000011600 */
[----:B------:R-:W-:Y:S11]  /*8c80*/  LOP3.LUT P0, RZ, R0, 0x3, R46, 0x48, !PT ;  /* 0x0000000300ff7812 */ /* 0x000ff6000780482e */
[----:B------:R-:W-:Y:S02]  /*8c90*/  @!UPT UIADD3 URZ, UPT, UPT, URZ, URZ, URZ ;  /* 0x000000fffffff290 */ /* 0x000fe4000fffe0ff */
[----:B------:R-:W-:Y:S05]  /*8ca0*/  @!P0 BRA `(.L_x_147) ;  /* 0x0000000000408947 */ /* 0x000fea0003800000 */
[----:B------:R-:W1:Y:S01]  /*8cb0*/  LDCU.64 UR8, c[0x4][0x70] ;  /* 0x01000e00ff0877ac */ /* 0x000e620008000a00 */
[----:B------:R-:W-:Y:S01]  /*8cc0*/  MOV R3, 0x0 ;  /* 0x0000000000037802 */ /* 0x000fe20000000f00 */
[----:B------:R-:W-:Y:S02]  /*8cd0*/  HFMA2 R12, -RZ, RZ, 0, 5.9604644775390625e-08 ;  /* 0x00000001ff0c7431 */ /* 0x000fe400000001ff */
[----:B------:R-:W-:Y:S02]  /*8ce0*/  IMAD.MOV.U32 R8, RZ, RZ, 0x192 ;  /* 0x00000192ff087424 */ /* 0x000fe400078e00ff */
[----:B------:R-:W-:Y:S01]  /*8cf0*/  IMAD.MOV.U32 R13, RZ, RZ, RZ ;  /* 0x000000ffff0d7224 */ /* 0x000fe200078e00ff */
[----:B------:R-:W2:Y:S01]  /*8d00*/  LDCU.64 UR6, c[0x4][0x78] ;  /* 0x01000f00ff0677ac */ /* 0x000ea20008000a00 */
[----:B------:R-:W3:Y:S01]  /*8d10*/  LDC.64 R2, c[0x4][R3] ;  /* 0x0100000003027b82 */ /* 0x000ee20000000a00 */
[----:B------:R-:W5:Y:S01]  /*8d20*/  LDCU.64 UR4, c[0x4][0x10] ;  /* 0x01000200ff0477ac */ /* 0x000f620008000a00 */
[----:B-1----:R-:W-:Y:S01]  /*8d30*/  MOV R5, UR9 ;  /* 0x0000000900057c02 */ /* 0x002fe20008000f00 */
[----:B------:R-:W-:Y:S01]  /*8d40*/  IMAD.U32 R4, RZ, RZ, UR8 ;  /* 0x00000008ff047e24 */ /* 0x000fe2000f8e00ff */
[----:B--2---:R-:W-:Y:S01]  /*8d50*/  MOV R7, UR7 ;  /* 0x0000000700077c02 */ /* 0x004fe20008000f00 */
[----:B------:R-:W-:Y:S01]  /*8d60*/  IMAD.U32 R6, RZ, RZ, UR6 ;  /* 0x00000006ff067e24 */ /* 0x000fe2000f8e00ff */
[----:B-----5:R-:W-:Y:S01]  /*8d70*/  MOV R11, UR5 ;  /* 0x00000005000b7c02 */ /* 0x020fe20008000f00 */
[----:B------:R-:W-:Y:S02]  /*8d80*/  IMAD.U32 R10, RZ, RZ, UR4 ;  /* 0x00000004ff0a7e24 */ /* 0x000fe4000f8e00ff */
[----:B------:R-:W-:Y:S07]  /*8d90*/  LEPC R20, `(.L_x_147) ;  /* 0x000000001014794e */ /* 0x000fee0000000000 */
[----:B---34-:R-:W-:Y:S05]  /*8da0*/  CALL.ABS.NOINC R2 ;  /* 0x0000000002007343 */ /* 0x018fea0003c00000 */
.L_x_147:
[----:B------:R-:W-:Y:S01]  /*8db0*/  ISETP.NE.AND P0, PT, R53, RZ, PT ;  /* 0x000000ff3500720c */ /* 0x000fe20003f05270 */
[----:B------:R-:W-:Y:S05]  /*8dc0*/  WARPSYNC.ALL ;  /* 0x0000000000007948 */ /* 0x000fea0003800000 */
[----:B------:R-:W-:Y:S01]  /*8dd0*/  R2UR UR4, R25 ;  /* 0x00000000190472ca */ /* 0x000fe200000e0000 */
[----:B------:R-:W-:Y:S01]  /*8de0*/  BSSY.RECONVERGENT B0, `(.L_x_148) ;  /* 0x000005d000007945 */ /* 0x000fe20003800200 */
[C---:B----4-:R-:W-:Y:S02]  /*8df0*/  SHF.L.U32 R0, R28.reuse, 0x10, RZ ;  /* 0x000000101c007819 */ /* 0x050fe400000006ff */
[----:B------:R-:W-:Y:S02]  /*8e00*/  LOP3.LUT R2, R28, 0xffff0000, RZ, 0xc0, !PT ;  /* 0xffff00001c027812 */ /* 0x000fe400078ec0ff */
[C---:B------:R-:W-:Y:S02]  /*8e10*/  SHF.L.U32 R20, R29.reuse, 0x10, RZ ;  /* 0x000000101d147819 */ /* 0x040fe400000006ff */
[----:B------:R-:W-:Y:S02]  /*8e20*/  LOP3.LUT R21, R29, 0xffff0000, RZ, 0xc0, !PT ;  /* 0xffff00001d157812 */ /* 0x000fe400078ec0ff */
[C---:B------:R-:W-:Y:S02]  /*8e30*/  SHF.L.U32 R25, R30.reuse, 0x10, RZ ;  /* 0x000000101e197819 */ /* 0x040fe400000006ff */
[----:B------:R-:W-:Y:S01]  /*8e40*/  LOP3.LUT R27, R30, 0xffff0000, RZ, 0xc0, !PT ;  /* 0xffff00001e1b7812 */ /* 0x000fe200078ec0ff */
[----:B------:R-:W1:Y:S01]  /*8e50*/  LDTM.x16 R4, tmem[UR4+0x10] ;  /* 0x00001004000479ee */ /* 0x000e620008240000 */
[C---:B------:R-:W-:Y:S01]  /*8e60*/  SHF.L.U32 R28, R31.reuse, 0x10, RZ ;  /* 0x000000101f1c7819 */ /* 0x040fe200000006ff */
[----:B------:R-:W-:Y:S01]  /*8e70*/  NOP ;  /* 0x0000000000007918 */ /* 0x000fe20000000000 */
[----:B------:R-:W-:Y:S02]  /*8e80*/  LOP3.LUT R29, R31, 0xffff0000, RZ, 0xc0, !PT ;  /* 0xffff00001f1d7812 */ /* 0x000fe400078ec0ff */
[C---:B------:R-:W-:Y:S02]  /*8e90*/  SHF.L.U32 R30, R36.reuse, 0x10, RZ ;  /* 0x00000010241e7819 */ /* 0x040fe400000006ff */
[----:B------:R-:W-:Y:S02]  /*8ea0*/  LOP3.LUT R31, R36, 0xffff0000, RZ, 0xc0, !PT ;  /* 0xffff0000241f7812 */ /* 0x000fe400078ec0ff */
[C---:B------:R-:W-:Y:S02]  /*8eb0*/  SHF.L.U32 R32, R37.reuse, 0x10, RZ ;  /* 0x0000001025207819 */ /* 0x040fe400000006ff */
[----:B------:R-:W-:Y:S02]  /*8ec0*/  LOP3.LUT R33, R37, 0xffff0000, RZ, 0xc0, !PT ;  /* 0xffff000025217812 */ /* 0x000fe400078ec0ff */
[C---:B------:R-:W-:Y:S02]  /*8ed0*/  SHF.L.U32 R34, R38.reuse, 0x10, RZ ;  /* 0x0000001026227819 */ /* 0x040fe400000006ff */
[----:B------:R-:W-:Y:S02]  /*8ee0*/  LOP3.LUT R35, R38, 0xffff0000, RZ, 0xc0, !PT ;  /* 0xffff000026237812 */ /* 0x000fe400078ec0ff */
[----:B------:R-:W-:Y:S02]  /*8ef0*/  IADD3 R58, PT, PT, R58, 0x290, RZ ;  /* 0x000002903a3a7810 */ /* 0x000fe40007ffe0ff */
[C---:B------:R-:W-:Y:S02]  /*8f00*/  SHF.L.U32 R36, R39.reuse, 0x10, RZ ;  /* 0x0000001027247819 */ /* 0x040fe400000006ff */
[----:B------:R-:W-:Y:S02]  /*8f10*/  LOP3.LUT R58, R58, 0xfefffff8, RZ, 0xc0, !PT ;  /* 0xfefffff83a3a7812 */ /* 0x000fe400078ec0ff */
[----:B------:R-:W-:Y:S01]  /*8f20*/  LOP3.LUT R37, R39, 0xffff0000, RZ, 0xc0, !PT ;  /* 0xffff000027257812 */ /* 0x000fe200078ec0ff */
[C---:B-1----:R-:W-:Y:S01]  /*8f30*/  FMUL R4, R24.reuse, R4 ;  /* 0x0000000418047220 */ /* 0x042fe20000400000 */
[----:B------:R1:W-:Y:S01]  /*8f40*/  SYNCS.ARRIVE.TRANS64.RED.A1T0 RZ, [R58+URZ], RZ ;  /* 0x000000ff3aff79a7 */ /* 0x0003e200081004ff */
[C---:B------:R-:W-:Y:S01]  /*8f50*/  FMUL R5, R24.reuse, R5 ;  /* 0x0000000518057220 */ /* 0x040fe20000400000 */
[----:B------:R-:W-:Y:S01]  /*8f60*/  FMUL R6, R24, R6 ;  /* 0x0000000618067220 */ /* 0x000fe20000400000 */
[----:B------:R-:W-:Y:S01]  /*8f70*/  FFMA R4, R26, R0, R4 ;  /* 0x000000001a047223 */ /* 0x000fe20000000004 */
[----:B------:R-:W-:Y:S01]  /*8f80*/  FMUL R0, R24, R7 ;  /* 0x0000000718007220 */ /* 0x000fe20000400000 */
[C---:B------:R-:W-:Y:S01]  /*8f90*/  FFMA R5, R26.reuse, R2, R5 ;  /* 0x000000021a057223 */ /* 0x040fe20000000005 */
[----:B------:R-:W-:Y:S01]  /*8fa0*/  FFMA R6, R26, R20, R6 ;  /* 0x000000141a067223 */ /* 0x000fe20000000006 */
[----:B------:R-:W-:Y:S01]  /*8fb0*/  FMUL R2, R24, R8 ;  /* 0x0000000818027220 */ /* 0x000fe20000400000 */
[----:B------:R-:W-:Y:S01]  /*8fc0*/  FFMA R0, R26, R21, R0 ;  /* 0x000000151a007223 */ /* 0x000fe20000000000 */
[C---:B------:R-:W-:Y:S01]  /*8fd0*/  FMUL R3, R24.reuse, R9 ;  /* 0x0000000918037220 */ /* 0x040fe20000400000 */
[----:B------:R-:W-:Y:S01]  /*8fe0*/  F2FP.BF16.F32.PACK_AB R4, R5, R4 ;  /* 0x000000040504723e */ /* 0x000fe200000010ff */
[C---:B------:R-:W-:Y:S01]  /*8ff0*/  FMUL R7, R24.reuse, R10 ;  /* 0x0000000a18077220 */ /* 0x040fe20000400000 */
[----:B------:R-:W-:Y:S01]  /*9000*/  FMUL R11, R24, R11 ;  /* 0x0000000b180b7220 */ /* 0x000fe20000400000 */
[----:B------:R-:W-:Y:S01]  /*9010*/  F2FP.BF16.F32.PACK_AB R5, R0, R6 ;  /* 0x000000060005723e */ /* 0x000fe200000010ff */
[----:B------:R-:W-:Y:S01]  /*9020*/  FFMA R2, R26, R25, R2 ;  /* 0x000000191a027223 */ /* 0x000fe20000000002 */
[----:B------:R-:W-:Y:S01]  /*9030*/  FMUL R8, R24, R12 ;  /* 0x0000000c18087220 */ /* 0x000fe20000400000 */
[----:B------:R-:W-:Y:S01]  /*9040*/  MOV R0, UR44 ;  /* 0x0000002c00007c02 */ /* 0x000fe20008000f00 */
[----:B------:R-:W-:Y:S01]  /*9050*/  FFMA R3, R26, R27, R3 ;  /* 0x0000001b1a037223 */ /* 0x000fe20000000003 */
[----:B------:R-:W-:Y:S01]  /*9060*/  FMUL R9, R24, R13 ;  /* 0x0000000d18097220 */ /* 0x000fe20000400000 */
[----:B------:R-:W-:Y:S01]  /*9070*/  FFMA R7, R26, R28, R7 ;  /* 0x0000001c1a077223 */ /* 0x000fe20000000007 */
[----:B------:R-:W-:Y:S01]  /*9080*/  FMUL R10, R24, R14 ;  /* 0x0000000e180a7220 */ /* 0x000fe20000400000 */
[----:B------:R-:W-:Y:S01]  /*9090*/  FFMA R11, R26, R29, R11 ;  /* 0x0000001d1a0b7223 */ /* 0x000fe2000000000b */
[----:B------:R-:W-:Y:S01]  /*90a0*/  FMUL R15, R24, R15 ;  /* 0x0000000f180f7220 */ /* 0x000fe20000400000 */
[----:B------:R-:W-:Y:S01]  /*90b0*/  FFMA R8, R26, R30, R8 ;  /* 0x0000001e1a087223 */ /* 0x000fe20000000008 */
[----:B------:R-:W-:Y:S01]  /*90c0*/  LEA R0, R0, R52, 0xb ;  /* 0x0000003400007211 */ /* 0x000fe200078e58ff */
[----:B------:R-:W-:Y:S01]  /*90d0*/  FMUL R12, R24, R16 ;  /* 0x00000010180c7220 */ /* 0x000fe20000400000 */
[----:B------:R-:W-:Y:S01]  /*90e0*/  FFMA R9, R26, R31, R9 ;  /* 0x0000001f1a097223 */ /* 0x000fe20000000009 */
[----:B------:R-:W-:Y:S01]  /*90f0*/  FMUL R13, R24, R17 ;  /* 0x00000011180d7220 */ /* 0x000fe20000400000 */
[----:B------:R-:W-:Y:S01]  /*9100*/  FFMA R10, R26, R32, R10 ;  /* 0x000000201a0a7223 */ /* 0x000fe2000000000a */
[----:B------:R-:W-:Y:S01]  /*9110*/  FMUL R14, R24, R18 ;  /* 0x00000012180e7220 */ /* 0x000fe20000400000 */
[----:B------:R-:W-:Y:S01]  /*9120*/  FFMA R15, R26, R33, R15 ;  /* 0x000000211a0f7223 */ /* 0x000fe2000000000f */
[----:B------:R-:W-:Y:S01]  /*9130*/  FMUL R19, R24, R19 ;  /* 0x0000001318137220 */ /* 0x000fe20000400000 */
[----:B------:R-:W-:Y:S01]  /*9140*/  F2FP.BF16.F32.PACK_AB R6, R3, R2 ;  /* 0x000000020306723e */ /* 0x000fe200000010ff */
[C---:B------:R-:W-:Y:S01]  /*9150*/  FFMA R12, R26.reuse, R34, R12 ;  /* 0x000000221a0c7223 */ /* 0x040fe2000000000c */
[----:B------:R-:W-:Y:S01]  /*9160*/  F2FP.BF16.F32.PACK_AB R7, R11, R7 ;  /* 0x000000070b07723e */ /* 0x000fe200000010ff */
[----:B------:R-:W-:Y:S01]  /*9170*/  FFMA R13, R26, R35, R13 ;  /* 0x000000231a0d7223 */ /* 0x000fe2000000000d */
[----:B------:R-:W-:Y:S01]  /*9180*/  LEA R0, R0, UR45, 0x1 ;  /* 0x0000002d00007c11 */ /* 0x000fe2000f8e08ff */
[C---:B------:R-:W-:Y:S01]  /*9190*/  FFMA R14, R26.reuse, R36, R14 ;  /* 0x000000241a0e7223 */ /* 0x040fe2000000000e */
[----:B------:R-:W-:Y:S01]  /*91a0*/  FFMA R19, R26, R37, R19 ;  /* 0x000000251a137223 */ /* 0x000fe20000000013 */
[----:B------:R-:W-:Y:S02]  /*91b0*/  F2FP.BF16.F32.PACK_AB R8, R9, R8 ;  /* 0x000000080908723e */ /* 0x000fe400000010ff */
[----:B------:R1:W-:Y:S01]  /*91c0*/  STS.128 [R0+0x300], R4 ;  /* 0x0003000400007388 */ /* 0x0003e20000000c00 */
[----:B------:R-:W-:Y:S02]  /*91d0*/  F2FP.BF16.F32.PACK_AB R9, R15, R10 ;  /* 0x0000000a0f09723e */ /* 0x000fe400000010ff */
        /* <DEDUP_REMOVED lines=15> */
[----:B------:R-:W-:Y:S01]  /*92d0*/  ULEA UR6, UR44, UR45, 0xc ;  /* 0x0000002d2c067291 */ /* 0x000fe2000f8e60ff */
[----:B------:R-:W-:Y:S01]  /*92e0*/  R2UR UR12, R54 ;  /* 0x00000000360c72ca */ /* 0x000fe200000e0000 */
[----:B------:R-:W-:Y:S01]  /*92f0*/  UIADD3 UR9, UPT, UPT, UR47, 0x10, URZ ;  /* 0x000000102f097890 */ /* 0x000fe2000fffe0ff */
[----:B------:R-:W-:Y:S01]  /*9300*/  R2UR UR13, R55 ;  /* 0x00000000370d72ca */ /* 0x000fe200000e0000 */
[----:B------:R-:W-:Y:S02]  /*9310*/  UIADD3 UR8, UPT, UPT, UR6, 0x300, URZ ;  /* 0x0000030006087890 */ /* 0x000fe4000fffe0ff */
[----:B------:R-:W-:Y:S02]  /*9320*/  UIADD3 UR6, UPT, UPT, UR6, 0xb00, URZ ;  /* 0x00000b0006067890 */ /* 0x000fe4000fffe0ff */
[----:B------:R-:W-:Y:S02]  /*9330*/  UIADD3 UR7, UPT, UPT, UR47, 0x30, URZ ;  /* 0x000000302f077890 */ /* 0x000fe4000fffe0ff */
[----:B--2---:R-:W-:Y:S04]  /*9340*/  UIADD3 UR4, UP0, UPT, UR14, 0x780, URZ ;  /* 0x000007800e047890 */ /* 0x004fe8000ff1e0ff */
[----:B------:R-:W-:Y:S09]  /*9350*/  UIADD3.X UR5, UPT, UPT, URZ, UR15, URZ, UP0, !UPT ;  /* 0x0000000fff057290 */ /* 0x000ff200087fe4ff */
[----:B------:R2:W-:Y:S02]  /*9360*/  UTMASTG.5D.IM2COL [UR8], [UR4] ;  /* 0x00000008040073b5 */ /* 0x0005e40008060000 */
[----:B--2---:R-:W-:Y:S01]  /*9370*/  UMOV UR8, UR6 ;  /* 0x0000000600087c82 */ /* 0x004fe20008000000 */
[----:B------:R-:W-:Y:S02]  /*9380*/  UMOV UR9, UR7 ;  /* 0x0000000700097c82 */ /* 0x000fe40008000000 */
[----:B------:R2:W-:Y:S02]  /*9390*/  UTMASTG.5D.IM2COL [UR8], [UR4] ;  /* 0x00000008040073b5 */ /* 0x0005e40008060000 */
[----:B--2---:R0:W-:Y:S02]  /*93a0*/  UTMACMDFLUSH ;  /* 0x00000000000079b7 */ /* 0x0041e40000000000 */
.L_x_149:
[----:B------:R-:W-:Y:S05]  /*93b0*/  BSYNC.RECONVERGENT B0 ;  /* 0x0000000000007941 */ /* 0x000fea0003800200 */
.L_x_148:
[----:B------:R-:W-:Y:S01]  /*93c0*/  UIADD3 UR4, UPT, UPT, UR44, 0x1, URZ ;  /* 0x000000012c047890 */ /* 0x000fe2000fffe0ff */
[----:B------:R-:W-:Y:S03]  /*93d0*/  BSSY.RECONVERGENT B0, `(.L_x_150) ;  /* 0x0000008000007945 */ /* 0x000fe60003800200 */
[----:B------:R-:W-:Y:S04]  /*93e0*/  UISETP.NE.AND UP0, UPT, UR4, 0x3, UPT ;  /* 0x000000030400788c */ /* 0x000fe8000bf05270 */
[----:B------:R-:W-:Y:S02]  /*93f0*/  UISETP.EQ.XOR UP1, UPT, UR46, 0x3, !UP0 ;  /* 0x000000032e00788c */ /* 0x000fe4000c722a70 */
[----:B------:R-:W-:Y:S02]  /*9400*/  USEL UR48, UR4, URZ, UP0 ;  /* 0x000000ff04307287 */ /* 0x000fe40008000000 */
[----:B------:R-:W-:Y:S04]  /*9410*/  USEL UR5, URZ, 0x1, !UP1 ;  /* 0x00000001ff057887 */ /* 0x000fe8000c800000 */
[----:B------:R-:W-:Y:S01]  /*9420*/  ULOP3.LUT UR51, UR51, UR5, URZ, 0x3c, !UPT ;  /* 0x0000000533337292 */ /* 0x000fe2000f8e3cff */
[----:B------:R-:W-:Y:S11]  /*9430*/  @P0 BRA `(.L_x_151) ;  /* 0x0000000000040947 */ /* 0x000ff60003800000 */
[----:B------:R-:W-:Y:S04]  /*9440*/  DEPBAR.LE SB0, 0x1 ;  /* 0x000080400000791a */ /* 0x000fe80000000000 */
.L_x_151:
[----:B------:R-:W-:Y:S05]  /*9450*/  BSYNC.RECONVERGENT B0 ;  /* 0x0000000000007941 */ /* 0x000fea0003800200 */
.L_x_150:
[----:B------:R-:W-:Y:S01]  /*9460*/  BAR.SYNC.DEFER_BLOCKING 0x1, 0x80 ;  /* 0x0042000000007b1d */ /* 0x000fe20000010000 */
[----:B------:R-:W-:Y:S01]  /*9470*/  UISETP.NE.AND UP0, UPT, UR50, -0x2, UPT ;  /* 0xfffffffe3200788c */ /* 0x000fe2000bf05270 */
[----:B------:R-:W-:Y:S08]  /*9480*/  IADD3 R22, PT, PT, R22, 0x1, RZ ;  /* 0x0000000116167810 */ /* 0x000ff00007ffe0ff */
[----:B------:R-:W-:Y:S05]  /*9490*/  BRA.U !UP0, `(.L_x_152) ;  /* 0x0000000108287547 */ /* 0x000fea000b800000 */
[----:B-1----:R-:W1:Y:S01]  /*94a0*/  S2R R0, SR_CgaCtaId ;  /* 0x0000000000007919 */ /* 0x002e620000008800 */
[----:B------:R-:W-:Y:S01]  /*94b0*/  ISETP.NE.AND P0, PT, R60, RZ, PT ;  /* 0x000000ff3c00720c */ /* 0x000fe20003f05270 */
[----:B------:R-:W-:Y:S01]  /*94c0*/  IMAD.U32 R2, RZ, RZ, UR49 ;  /* 0x00000031ff027e24 */ /* 0x000fe2000f8e00ff */
[----:B------:R-:W-:Y:S04]  /*94d0*/  UIADD3 UR4, UPT, UPT, UR49, 0x1, URZ ;  /* 0x0000000131047890 */ /* 0x000fe8000fffe0ff */
[----:B------:R-:W-:Y:S04]  /*94e0*/  UISETP.NE.AND UP0, UPT, UR4, 0x3, UPT ;  /* 0x000000030400788c */ /* 0x000fe8000bf05270 */
[----:B------:R-:W-:Y:S03]  /*94f0*/  USEL UR49, UR4, URZ, UP0 ;  /* 0x000000ff04317287 */ /* 0x000fe60008000000 */
[----:B------:R-:W-:Y:S05]  /*9500*/  @P0 LEA R2, R2, UR45, 0x3 ;  /* 0x0000002d02020c11 */ /* 0x000fea000f8e18ff */
[----:B------:R-:W-:Y:S05]  /*9510*/  @P0 VIADD R2, R2, 0x248 ;  /* 0x0000024802020836 */ /* 0x000fea0000000000 */
[----:B-1----:R-:W-:Y:S04]  /*9520*/  @P0 PRMT R0, R0, 0x654, R2 ;  /* 0x0000065400000816 */ /* 0x002fe80000000002 */
[----:B------:R2:W-:Y:S03]  /*9530*/  @P0 SYNCS.ARRIVE.TRANS64.RED.A1T0 RZ, [R0+URZ], RZ ;  /* 0x000000ff00ff09a7 */ /* 0x0005e600081004ff */
.L_x_152:
[----:B------:R-:W-:Y:S01]  /*9540*/  R2UR UR5, R47 ;  /* 0x000000002f0572ca */ /* 0x000fe200000e0000 */
[----:B------:R-:W-:Y:S01]  /*9550*/  UISETP.NE.AND UP0, UPT, UR60, URZ, UPT ;  /* 0x000000ff3c00728c */ /* 0x000fe2000bf05270 */
[----:B------:R-:W-:Y:S01]  /*9560*/  R2UR UR4, R48 ;  /* 0x00000000300472ca */ /* 0x000fe200000e0000 */
[----:B------:R-:W-:Y:S01]  /*9570*/  UIADD3 UR50, UPT, UPT, UR50, 0x2, URZ ;  /* 0x0000000232327890 */ /* 0x000fe2000fffe0ff */
[----:B------:R-:W-:Y:S01]  /*9580*/  ISETP.NE.AND P0, PT, R22, 0x2, PT ;  /* 0x000000021600780c */ /* 0x000fe20003f05270 */
[----:B------:R-:W-:Y:S01]  /*9590*/  UMOV UR46, UR61 ;  /* 0x0000003d002e7c82 */ /* 0x000fe20008000000 */
[----:B------:R-:W-:Y:S02]  /*95a0*/  LOP3.LUT R50, R50, 0x1, RZ, 0x3c, !PT ;  /* 0x0000000132327812 */ /* 0x000fe400078e3cff */
[----:B-12---:R-:W-:Y:S02]  /*95b0*/  SEL R0, RZ, 0x1, P0 ;  /* 0x00000001ff007807 */ /* 0x006fe40000000000 */
[----:B------:R-:W-:Y:S02]  /*95c0*/  SEL R22, R22, RZ, P0 ;  /* 0x000000ff16167207 */ /* 0x000fe40000000000 */
[----:B------:R-:W-:Y:S01]  /*95d0*/  LOP3.LUT R51, R51, R0, RZ, 0x3c, !PT ;  /* 0x0000000033337212 */ /* 0x000fe200078e3cff */
[----:B------:R-:W-:Y:S02]  /*95e0*/  UIADD3 UR19, UPT, UPT, UR36, UR5, URZ ;  /* 0x0000000524137290 */ /* 0x000fe4000fffe0ff */
[----:B------:R-:W-:Y:S01]  /*95f0*/  UIADD3 UR44, UPT, UPT, UR37, UR4, URZ ;  /* 0x00000004252c7290 */ /* 0x000fe2000fffe0ff */
[----:B------:R-:W-:Y:S11]  /*9600*/  BRA.U UP0, `(.L_x_153) ;  /* 0xffffffd900e87547 */ /* 0x000ff6000b83ffff */
[----:B------:R-:W-:-:S13]  /*9610*/  R2UR UR4, R49 ;  /* 0x00000000310472ca */ /* 0x000fda00000e0000 */
[----:B------:R-:W-:-:S09]  /*9620*/  UISETP.NE.AND UP0, UPT, UR4, URZ, UPT ;  /* 0x000000ff0400728c */ /* 0x000fd2000bf05270 */
[----:B------:R-:W-:Y:S05]  /*9630*/  BRA.U !UP0, `(.L_x_154) ;  /* 0x0000000108487547 */ /* 0x000fea000b800000 */
[----:B------:R-:W1:Y:S02]  /*9640*/  LDCU.64 UR4, c[0x0][0x990] ;  /* 0x00013200ff0477ac */ /* 0x000e640008000a00 */
[----:B-1----:R-:W-:-:S04]  /*9650*/  UISETP.NE.U32.AND UP0, UPT, UR4, URZ, UPT ;  /* 0x000000ff0400728c */ /* 0x002fc8000bf05070 */
[----:B------:R-:W-:-:S09]  /*9660*/  UISETP.NE.AND.EX UP0, UPT, UR5, URZ, UPT, UP0 ;  /* 0x000000ff0500728c */ /* 0x000fd2000bf05300 */
[----:B------:R-:W-:Y:S05]  /*9670*/  BRA.U UP0, `(.L_x_155) ;  /* 0x00000001000c7547 */ /* 0x000fea000b800000 */
[----:B------:R-:W-:-:S13]  /*9680*/  FSETP.NEU.AND P0, PT, R26, RZ, PT ;  /* 0x000000ff1a00720b */ /* 0x000fda0003f0d000 */
[----:B------:R-:W-:Y:S05]  /*9690*/  @!P0 EXIT ;  /* 0x000000000000894d */ /* 0x000fea0003800000 */
[----:B------:R-:W-:Y:S05]  /*96a0*/  BRA `(.L_x_154) ;  /* 0x00000000002c7947 */ /* 0x000fea0003800000 */
.L_x_155:
[----:B------:R-:W-:Y:S01]  /*96b0*/  ISETP.NE.AND P0, PT, R59, RZ, PT ;  /* 0x000000ff3b00720c */ /* 0x000fe20003f05270 */
[----:B------:R-:W-:-:S12]  /*96c0*/  BSSY.RECONVERGENT B0, `(.L_x_154) ;  /* 0x0000009000007945 */ /* 0x000fd80003800200 */
[----:B------:R-:W-:Y:S05]  /*96d0*/  @P0 BRA `(.L_x_156) ;  /* 0x0000000000140947 */ /* 0x000fea0003800000 */
[----:B------:R-:W1:Y:S02]  /*96e0*/  LDCU.64 UR4, c[0x0][0x988] ;  /* 0x00013100ff0477ac */ /* 0x000e640008000a00 */
[----:B-1----:R-:W-:-:S04]  /*96f0*/  ISETP.NE.U32.AND P0, PT, RZ, UR4, PT ;  /* 0x00000004ff007c0c */ /* 0x002fc8000bf05070 */
[----:B------:R-:W-:-:S13]  /*9700*/  ISETP.NE.AND.EX P0, PT, RZ, UR5, PT, P0 ;  /* 0x00000005ff007c0c */ /* 0x000fda000bf05300 */
[----:B------:R-:W-:Y:S05]  /*9710*/  @!P0 EXIT ;  /* 0x000000000000894d */ /* 0x000fea0003800000 */
[----:B------:R-:W-:Y:S05]  /*9720*/  BRA `(.L_x_157) ;  /* 0x0000000000087947 */ /* 0x000fea0003800000 */
.L_x_156:
[----:B------:R-:W-:-:S13]  /*9730*/  FSETP.NEU.AND P0, PT, R26, RZ, PT ;  /* 0x000000ff1a00720b */ /* 0x000fda0003f0d000 */
[----:B------:R-:W-:Y:S05]  /*9740*/  @!P0 EXIT ;  /* 0x000000000000894d */ /* 0x000fea0003800000 */
.L_x_157:
[----:B------:R-:W-:Y:S05]  /*9750*/  BSYNC.RECONVERGENT B0 ;  /* 0x0000000000007941 */ /* 0x000fea0003800200 */
.L_x_154:
[----:B------:R-:W1:Y:S01]  /*9760*/  S2UR UR5, SR_CgaCtaId ;  /* 0x00000000000579c3 */ /* 0x000e620000008800 */
[----:B------:R-:W-:Y:S01]  /*9770*/  ULEA UR4, UR49, UR45, 0x3 ;  /* 0x0000002d31047291 */ /* 0x000fe2000f8e18ff */
[----:B------:R-:W-:-:S04]  /*9780*/  DEPBAR.LE SB0, 0x0 ;  /* 0x000080000000791a */ /* 0x000fc80000000000 */
[----:B------:R-:W-:-:S04]  /*9790*/  UIADD3 UR4, UPT, UPT, UR4, 0x248, URZ ;  /* 0x0000024804047890 */ /* 0x000fc8000fffe0ff */
[----:B-1----:R-:W-:-:S09]  /*97a0*/  UPRMT UR4, UR5, 0x654, UR4 ;  /* 0x0000065405047896 */ /* 0x002fd20008000004 */
[----:B------:R-:W-:Y:S01]  /*97b0*/  SYNCS.ARRIVE.TRANS64.RED.A1T0 RZ, [UR4], RZ ;  /* 0x000000ffffff79a7 */ /* 0x000fe20008100404 */
[----:B------:R-:W-:Y:S05]  /*97c0*/  EXIT ;  /* 0x000000000000794d */ /* 0x000fea0003800000 */
.L_x_25:
[----:B------:R-:W-:Y:S07]  /*97d0*/  MOV R0, UR9 ;  /* 0x0000000900007c02 */ /* 0x000fee0008000f00 */
.L_x_158:
[----:B--2---:R2:W3:Y:S02]  /*97e0*/  SYNCS.PHASECHK.TRANS64.TRYWAIT P0, [R0+URZ+0x118], R4 ;  /* 0x00011804000075a7 */ /* 0x0044e400080011ff */
[----:B---3--:R-:W-:Y:S05]  /*97f0*/  @!P0 NANOSLEEP.SYNCS 0x989680 ;  /* 0x009896800000895d */ /* 0x008fea0003900000 */
[----:B------:R-:W3:Y:S02]  /*9800*/  @!P0 SYNCS.PHASECHK.TRANS64 P0, [R0+URZ+0x118], R4 ;  /* 0x00011804000085a7 */ /* 0x000ee400080010ff */
[----:B---3--:R-:W-:Y:S05]  /*9810*/  @!P0 BRA `(.L_x_158) ;  /* 0xfffffffc00f08947 */ /* 0x008fea000383ffff */
[----:B------:R-:W-:Y:S05]  /*9820*/  BRA `(.L_x_24) ;  /* 0xffffff8400ec7947 */ /* 0x000fea000383ffff */
.L_x_32:
[----:B------:R-:W-:Y:S07]  /*9830*/  MOV R0, UR9 ;  /* 0x0000000900007c02 */ /* 0x000fee0008000f00 */
.L_x_159:
[----:B-1----:R1:W2:Y:S02]  /*9840*/  SYNCS.PHASECHK.TRANS64.TRYWAIT P0, [R0+URZ+0x118], R4 ;  /* 0x00011804000075a7 */ /* 0x0022a400080011ff */
[----:B--2---:R-:W-:Y:S05]  /*9850*/  @!P0 NANOSLEEP.SYNCS 0x989680 ;  /* 0x009896800000895d */ /* 0x004fea0003900000 */
[----:B------:R-:W2:Y:S02]  /*9860*/  @!P0 SYNCS.PHASECHK.TRANS64 P0, [R0+URZ+0x118], R4 ;  /* 0x00011804000085a7 */ /* 0x000ea400080010ff */
[----:B--2---:R-:W-:Y:S05]  /*9870*/  @!P0 BRA `(.L_x_159) ;  /* 0xfffffffc00f08947 */ /* 0x004fea000383ffff */
[----:B------:R-:W-:Y:S05]  /*9880*/  BRA `(.L_x_31) ;  /* 0xffffff8c00907947 */ /* 0x000fea000383ffff */
.L_x_37:
[----:B-1----:R-:W-:-:S07]  /*9890*/  MOV R0, UR30 ;  /* 0x0000001e00007c02 */ /* 0x002fce0008000f00 */
.L_x_160:
[----:B-1----:R1:W2:Y:S02]  /*98a0*/  SYNCS.PHASECHK.TRANS64.TRYWAIT P0, [R0+URZ+0x270], R3 ;  /* 0x00027003000075a7 */ /* 0x0022a400080011ff */
[----:B--2---:R-:W-:Y:S05]  /*98b0*/  @!P0 NANOSLEEP.SYNCS 0x989680 ;  /* 0x009896800000895d */ /* 0x004fea0003900000 */
[----:B------:R-:W2:Y:S02]  /*98c0*/  @!P0 SYNCS.PHASECHK.TRANS64 P0, [R0+URZ+0x270], R3 ;  /* 0x00027003000085a7 */ /* 0x000ea400080010ff */
[----:B--2---:R-:W-:Y:S05]  /*98d0*/  @!P0 BRA `(.L_x_160) ;  /* 0xfffffffc00f08947 */ /* 0x004fea000383ffff */
[----:B------:R-:W-:Y:S05]  /*98e0*/  BRA `(.L_x_161) ;  /* 0xffffff9000747947 */ /* 0x000fea000383ffff */
.L_x_41:
[----:B------:R-:W-:-:S07]  /*98f0*/  MOV R0, UR4 ;  /* 0x0000000400007c02 */ /* 0x000fce0008000f00 */
.L_x_162:
[----:B-1----:R1:W2:Y:S02]  /*9900*/  SYNCS.PHASECHK.TRANS64.TRYWAIT P0, [R0+URZ], R2 ;  /* 0x00000002000075a7 */ /* 0x0022a400080011ff */
[----:B--2---:R-:W-:Y:S05]  /*9910*/  @!P0 NANOSLEEP.SYNCS 0x989680 ;  /* 0x009896800000895d */ /* 0x004fea0003900000 */
[----:B------:R-:W2:Y:S02]  /*9920*/  @!P0 SYNCS.PHASECHK.TRANS64 P0, [R0+URZ], R2 ;  /* 0x00000002000085a7 */ /* 0x000ea400080010ff */
[----:B--2---:R-:W-:Y:S05]  /*9930*/  @!P0 BRA `(.L_x_162) ;  /* 0xfffffffc00f08947 */ /* 0x004fea000383ffff */
[----:B------:R-:W-:Y:S05]  /*9940*/  BRA `(.L_x_163) ;  /* 0xffffff98000c7947 */ /* 0x000fea000383ffff */
.L_x_42:
[----:B------:R-:W-:-:S07]  /*9950*/  MOV R0, UR5 ;  /* 0x0000000500007c02 */ /* 0x000fce0008000f00 */
.L_x_164:
[----:B-1----:R1:W2:Y:S02]  /*9960*/  SYNCS.PHASECHK.TRANS64.TRYWAIT P0, [R0+URZ], R2 ;  /* 0x00000002000075a7 */ /* 0x0022a400080011ff */
[----:B--2---:R-:W-:Y:S05]  /*9970*/  @!P0 NANOSLEEP.SYNCS 0x989680 ;  /* 0x009896800000895d */ /* 0x004fea0003900000 */
[----:B------:R-:W2:Y:S02]  /*9980*/  @!P0 SYNCS.PHASECHK.TRANS64 P0, [R0+URZ], R2 ;  /* 0x00000002000085a7 */ /* 0x000ea400080010ff */
[----:B--2---:R-:W-:Y:S05]  /*9990*/  @!P0 BRA `(.L_x_164) ;  /* 0xfffffffc00f08947 */ /* 0x004fea000383ffff */
[----:B------:R-:W-:Y:S05]  /*99a0*/  BRA `(.L_x_165) ;  /* 0xffffff98001c7947 */ /* 0x000fea000383ffff */
.L_x_43:
[----:B------:R-:W-:-:S07]  /*99b0*/  MOV R0, UR5 ;  /* 0x0000000500007c02 */ /* 0x000fce0008000f00 */
.L_x_166:
[----:B-1----:R1:W2:Y:S02]  /*99c0*/  SYNCS.PHASECHK.TRANS64.TRYWAIT P0, [R0+URZ], R2 ;  /* 0x00000002000075a7 */ /* 0x0022a400080011ff */
[----:B--2---:R-:W-:Y:S05]  /*99d0*/  @!P0 NANOSLEEP.SYNCS 0x989680 ;  /* 0x009896800000895d */ /* 0x004fea0003900000 */
[----:B------:R-:W2:Y:S02]  /*99e0*/  @!P0 SYNCS.PHASECHK.TRANS64 P0, [R0+URZ], R2 ;  /* 0x00000002000085a7 */ /* 0x000ea400080010ff */
[----:B--2---:R-:W-:Y:S05]  /*99f0*/  @!P0 BRA `(.L_x_166) ;  /* 0xfffffffc00f08947 */ /* 0x004fea000383ffff */
[----:B------:R-:W-:Y:S05]  /*9a00*/  BRA `(.L_x_167) ;  /* 0xffffff98002c7947 */ /* 0x000fea000383ffff */
.L_x_44:
[----:B------:R-:W-:-:S07]  /*9a10*/  MOV R0, UR5 ;  /* 0x0000000500007c02 */ /* 0x000fce0008000f00 */
.L_x_168:
[----:B-1----:R1:W2:Y:S02]  /*9a20*/  SYNCS.PHASECHK.TRANS64.TRYWAIT P0, [R0+URZ], R2 ;  /* 0x00000002000075a7 */ /* 0x0022a400080011ff */
[----:B--2---:R-:W-:Y:S05]  /*9a30*/  @!P0 NANOSLEEP.SYNCS 0x989680 ;  /* 0x009896800000895d */ /* 0x004fea0003900000 */
[----:B------:R-:W2:Y:S02]  /*9a40*/  @!P0 SYNCS.PHASECHK.TRANS64 P0, [R0+URZ], R2 ;  /* 0x00000002000085a7 */ /* 0x000ea400080010ff */
[----:B--2---:R-:W-:Y:S05]  /*9a50*/  @!P0 BRA `(.L_x_168) ;  /* 0xfffffffc00f08947 */ /* 0x004fea000383ffff */
[----:B------:R-:W-:Y:S05]  /*9a60*/  BRA `(.L_x_169) ;  /* 0xffffff98003c7947 */ /* 0x000fea000383ffff */
.L_x_45:
[----:B------:R-:W-:-:S07]  /*9a70*/  MOV R0, UR5 ;  /* 0x0000000500007c02 */ /* 0x000fce0008000f00 */
.L_x_170:
[----:B-1----:R1:W2:Y:S02]  /*9a80*/  SYNCS.PHASECHK.TRANS64.TRYWAIT P0, [R0+URZ], R2 ;  /* 0x00000002000075a7 */ /* 0x0022a400080011ff */
[----:B--2---:R-:W-:Y:S05]  /*9a90*/  @!P0 NANOSLEEP.SYNCS 0x989680 ;  /* 0x009896800000895d */ /* 0x004fea0003900000 */
[----:B------:R-:W2:Y:S02]  /*9aa0*/  @!P0 SYNCS.PHASECHK.TRANS64 P0, [R0+URZ], R2 ;  /* 0x00000002000085a7 */ /* 0x000ea400080010ff */
[----:B--2---:R-:W-:Y:S05]  /*9ab0*/  @!P0 BRA `(.L_x_170) ;  /* 0xfffffffc00f08947 */ /* 0x004fea000383ffff */
[----:B------:R-:W-:Y:S05]  /*9ac0*/  BRA `(.L_x_171) ;  /* 0xffffff98004c7947 */ /* 0x000fea000383ffff */
.L_x_46:
[----:B------:R-:W-:-:S07]  /*9ad0*/  MOV R0, UR5 ;  /* 0x0000000500007c02 */ /* 0x000fce0008000f00 */
.L_x_172:
[----:B-1----:R1:W2:Y:S02]  /*9ae0*/  SYNCS.PHASECHK.TRANS64.TRYWAIT P0, [R0+URZ], R2 ;  /* 0x00000002000075a7 */ /* 0x0022a400080011ff */
[----:B--2---:R-:W-:Y:S05]  /*9af0*/  @!P0 NANOSLEEP.SYNCS 0x989680 ;  /* 0x009896800000895d */ /* 0x004fea0003900000 */
[----:B------:R-:W2:Y:S02]  /*9b00*/  @!P0 SYNCS.PHASECHK.TRANS64 P0, [R0+URZ], R2 ;  /* 0x00000002000085a7 */ /* 0x000ea400080010ff */
[----:B--2---:R-:W-:Y:S05]  /*9b10*/  @!P0 BRA `(.L_x_172) ;  /* 0xfffffffc00f08947 */ /* 0x004fea000383ffff */
[----:B------:R-:W-:Y:S05]  /*9b20*/  BRA `(.L_x_173) ;  /* 0xffffff98005c7947 */ /* 0x000fea000383ffff */
.L_x_47:
[----:B------:R-:W-:-:S07]  /*9b30*/  MOV R0, UR5 ;  /* 0x0000000500007c02 */ /* 0x000fce0008000f00 */
.L_x_174:
[----:B-1----:R1:W2:Y:S02]  /*9b40*/  SYNCS.PHASECHK.TRANS64.TRYWAIT P0, [R0+URZ], R2 ;  /* 0x00000002000075a7 */ /* 0x0022a400080011ff */
[----:B--2---:R-:W-:Y:S05]  /*9b50*/  @!P0 NANOSLEEP.SYNCS 0x989680 ;  /* 0x009896800000895d */ /* 0x004fea0003900000 */
[----:B------:R-:W2:Y:S02]  /*9b60*/  @!P0 SYNCS.PHASECHK.TRANS64 P0, [R0+URZ], R2 ;  /* 0x00000002000085a7 */ /* 0x000ea400080010ff */
[----:B--2---:R-:W-:Y:S05]  /*9b70*/  @!P0 BRA `(.L_x_174) ;  /* 0xfffffffc00f08947 */ /* 0x004fea000383ffff */
[----:B------:R-:W-:Y:S05]  /*9b80*/  BRA `(.L_x_175) ;  /* 0xffffff98006c7947 */ /* 0x000fea000383ffff */
.L_x_48:
[----:B------:R-:W-:-:S07]  /*9b90*/  MOV R0, UR5 ;  /* 0x0000000500007c02 */ /* 0x000fce0008000f00 */
.L_x_176:
[----:B-1----:R1:W2:Y:S02]  /*9ba0*/  SYNCS.PHASECHK.TRANS64.TRYWAIT P0, [R0+URZ], R2 ;  /* 0x00000002000075a7 */ /* 0x0022a400080011ff */
[----:B--2---:R-:W-:Y:S05]  /*9bb0*/  @!P0 NANOSLEEP.SYNCS 0x989680 ;  /* 0x009896800000895d */ /* 0x004fea0003900000 */
[----:B------:R-:W2:Y:S02]  /*9bc0*/  @!P0 SYNCS.PHASECHK.TRANS64 P0, [R0+URZ], R2 ;  /* 0x00000002000085a7 */ /* 0x000ea400080010ff */
[----:B--2---:R-:W-:Y:S05]  /*9bd0*/  @!P0 BRA `(.L_x_176) ;  /* 0xfffffffc00f08947 */ /* 0x004fea000383ffff */
[----:B------:R-:W-:Y:S05]  /*9be0*/  BRA `(.L_x_177) ;  /* 0xffffff98007c7947 */ /* 0x000fea000383ffff */
.L_x_49:
[----:B------:R-:W-:-:S07]  /*9bf0*/  MOV R0, UR5 ;  /* 0x0000000500007c02 */ /* 0x000fce0008000f00 */
.L_x_178:
[----:B-1----:R1:W2:Y:S02]  /*9c00*/  SYNCS.PHASECHK.TRANS64.TRYWAIT P0, [R0+URZ], R2 ;  /* 0x00000002000075a7 */ /* 0x0022a400080011ff */
[----:B--2---:R-:W-:Y:S05]  /*9c10*/  @!P0 NANOSLEEP.SYNCS 0x989680 ;  /* 0x009896800000895d */ /* 0x004fea0003900000 */
[----:B------:R-:W2:Y:S02]  /*9c20*/  @!P0 SYNCS.PHASECHK.TRANS64 P0, [R0+URZ], R2 ;  /* 0x00000002000085a7 */ /* 0x000ea400080010ff */
[----:B--2---:R-:W-:Y:S05]  /*9c30*/  @!P0 BRA `(.L_x_178) ;  /* 0xfffffffc00f08947 */ /* 0x004fea000383ffff */
[----:B------:R-:W-:Y:S05]  /*9c40*/  BRA `(.L_x_179) ;  /* 0xffffff98008c7947 */ /* 0x000fea000383ffff */
.L_x_50:
[----:B------:R-:W-:-:S07]  /*9c50*/  MOV R0, UR5 ;  /* 0x0000000500007c02 */ /* 0x000fce0008000f00 */
.L_x_180:
[----:B-1----:R1:W2:Y:S02]  /*9c60*/  SYNCS.PHASECHK.TRANS64.TRYWAIT P0, [R0+URZ], R2 ;  /* 0x00000002000075a7 */ /* 0x0022a400080011ff */
[----:B--2---:R-:W-:Y:S05]  /*9c70*/  @!P0 NANOSLEEP.SYNCS 0x989680 ;  /* 0x009896800000895d */ /* 0x004fea0003900000 */
[----:B------:R-:W2:Y:S02]  /*9c80*/  @!P0 SYNCS.PHASECHK.TRANS64 P0, [R0+URZ], R2 ;  /* 0x00000002000085a7 */ /* 0x000ea400080010ff */
[----:B--2---:R-:W-:Y:S05]  /*9c90*/  @!P0 BRA `(.L_x_180) ;  /* 0xfffffffc00f08947 */ /* 0x004fea000383ffff */
[----:B------:R-:W-:Y:S05]  /*9ca0*/  BRA `(.L_x_181) ;  /* 0xffffff98009c7947 */ /* 0x000fea000383ffff */
.L_x_51:
[----:B------:R-:W-:-:S07]  /*9cb0*/  MOV R0, UR5 ;  /* 0x0000000500007c02 */ /* 0x000fce0008000f00 */
.L_x_182:
[----:B-1----:R1:W2:Y:S02]  /*9cc0*/  SYNCS.PHASECHK.TRANS64.TRYWAIT P0, [R0+URZ], R2 ;  /* 0x00000002000075a7 */ /* 0x0022a400080011ff */
[----:B--2---:R-:W-:Y:S05]  /*9cd0*/  @!P0 NANOSLEEP.SYNCS 0x989680 ;  /* 0x009896800000895d */ /* 0x004fea0003900000 */
[----:B------:R-:W2:Y:S02]  /*9ce0*/  @!P0 SYNCS.PHASECHK.TRANS64 P0, [R0+URZ], R2 ;  /* 0x00000002000085a7 */ /* 0x000ea400080010ff */
[----:B--2---:R-:W-:Y:S05]  /*9cf0*/  @!P0 BRA `(.L_x_182) ;  /* 0xfffffffc00f08947 */ /* 0x004fea000383ffff */
[----:B------:R-:W-:Y:S05]  /*9d00*/  BRA `(.L_x_183) ;  /* 0xffffff9800ac7947 */ /* 0x000fea000383ffff */
.L_x_52:
[----:B------:R-:W-:-:S07]  /*9d10*/  MOV R0, UR5 ;  /* 0x0000000500007c02 */ /* 0x000fce0008000f00 */
.L_x_184:
[----:B-1----:R1:W2:Y:S02]  /*9d20*/  SYNCS.PHASECHK.TRANS64.TRYWAIT P0, [R0+URZ], R2 ;  /* 0x00000002000075a7 */ /* 0x0022a400080011ff */
[----:B--2---:R-:W-:Y:S05]  /*9d30*/  @!P0 NANOSLEEP.SYNCS 0x989680 ;  /* 0x009896800000895d */ /* 0x004fea0003900000 */
[----:B------:R-:W2:Y:S02]  /*9d40*/  @!P0 SYNCS.PHASECHK.TRANS64 P0, [R0+URZ], R2 ;  /* 0x00000002000085a7 */ /* 0x000ea400080010ff */
[----:B--2---:R-:W-:Y:S05]  /*9d50*/  @!P0 BRA `(.L_x_184) ;  /* 0xfffffffc00f08947 */ /* 0x004fea000383ffff */
[----:B------:R-:W-:Y:S05]  /*9d60*/  BRA `(.L_x_185) ;  /* 0xffffff9800bc7947 */ /* 0x000fea000383ffff */
.L_x_53:
[----:B------:R-:W-:-:S07]  /*9d70*/  MOV R0, UR5 ;  /* 0x0000000500007c02 */ /* 0x000fce0008000f00 */
.L_x_186:
[----:B-1----:R1:W2:Y:S02]  /*9d80*/  SYNCS.PHASECHK.TRANS64.TRYWAIT P0, [R0+URZ], R2 ;  /* 0x00000002000075a7 */ /* 0x0022a400080011ff */
[----:B--2---:R-:W-:Y:S05]  /*9d90*/  @!P0 NANOSLEEP.SYNCS 0x989680 ;  /* 0x009896800000895d */ /* 0x004fea0003900000 */
[----:B------:R-:W2:Y:S02]  /*9da0*/  @!P0 SYNCS.PHASECHK.TRANS64 P0, [R0+URZ], R2 ;  /* 0x00000002000085a7 */ /* 0x000ea400080010ff */
[----:B--2---:R-:W-:Y:S05]  /*9db0*/  @!P0 BRA `(.L_x_186) ;  /* 0xfffffffc00f08947 */ /* 0x004fea000383ffff */
[----:B------:R-:W-:Y:S05]  /*9dc0*/  BRA `(.L_x_187) ;  /* 0xffffff9800cc7947 */ /* 0x000fea000383ffff */
.L_x_54:
[----:B------:R-:W-:-:S07]  /*9dd0*/  MOV R0, UR5 ;  /* 0x0000000500007c02 */ /* 0x000fce0008000f00 */
.L_x_188:
[----:B-1----:R1:W2:Y:S02]  /*9de0*/  SYNCS.PHASECHK.TRANS64.TRYWAIT P0, [R0+URZ], R2 ;  /* 0x00000002000075a7 */ /* 0x0022a400080011ff */
[----:B--2---:R-:W-:Y:S05]  /*9df0*/  @!P0 NANOSLEEP.SYNCS 0x989680 ;  /* 0x009896800000895d */ /* 0x004fea0003900000 */
[----:B------:R-:W2:Y:S02]  /*9e00*/  @!P0 SYNCS.PHASECHK.TRANS64 P0, [R0+URZ], R2 ;  /* 0x00000002000085a7 */ /* 0x000ea400080010ff */
[----:B--2---:R-:W-:Y:S05]  /*9e10*/  @!P0 BRA `(.L_x_188) ;  /* 0xfffffffc00f08947 */ /* 0x004fea000383ffff */
[----:B------:R-:W-:Y:S05]  /*9e20*/  BRA `(.L_x_189) ;  /* 0xffffff9800dc7947 */ /* 0x000fea000383ffff */
.L_x_55:
[----:B------:R-:W-:-:S07]  /*9e30*/  MOV R0, UR5 ;  /* 0x0000000500007c02 */ /* 0x000fce0008000f00 */
.L_x_190:
[----:B-1----:R1:W2:Y:S02]  /*9e40*/  SYNCS.PHASECHK.TRANS64.TRYWAIT P0, [R0+URZ], R2 ;  /* 0x00000002000075a7 */ /* 0x0022a400080011ff */
[----:B--2---:R-:W-:Y:S05]  /*9e50*/  @!P0 NANOSLEEP.SYNCS 0x989680 ;  /* 0x009896800000895d */ /* 0x004fea0003900000 */
[----:B------:R-:W2:Y:S02]  /*9e60*/  @!P0 SYNCS.PHASECHK.TRANS64 P0, [R0+URZ], R2 ;  /* 0x00000002000085a7 */ /* 0x000ea400080010ff */
[----:B--2---:R-:W-:Y:S05]  /*9e70*/  @!P0 BRA `(.L_x_190) ;  /* 0xfffffffc00f08947 */ /* 0x004fea000383ffff */
[----:B------:R-:W-:Y:S05]  /*9e80*/  BRA `(.L_x_191) ;  /* 0xffffff9800ec7947 */ /* 0x000fea000383ffff */
.L_x_56:
[----:B------:R-:W-:-:S07]  /*9e90*/  MOV R0, UR5 ;  /* 0x0000000500007c02 */ /* 0x000fce0008000f00 */
.L_x_192:
[----:B-1----:R1:W2:Y:S02]  /*9ea0*/  SYNCS.PHASECHK.TRANS64.TRYWAIT P0, [R0+URZ], R2 ;  /* 0x00000002000075a7 */ /* 0x0022a400080011ff */
[----:B--2---:R-:W-:Y:S05]  /*9eb0*/  @!P0 NANOSLEEP.SYNCS 0x989680 ;  /* 0x009896800000895d */ /* 0x004fea0003900000 */
[----:B------:R-:W2:Y:S02]  /*9ec0*/  @!P0 SYNCS.PHASECHK.TRANS64 P0, [R0+URZ], R2 ;  /* 0x00000002000085a7 */ /* 0x000ea400080010ff */
[----:B--2---:R-:W-:Y:S05]  /*9ed0*/  @!P0 BRA `(.L_x_192) ;  /* 0xfffffffc00f08947 */ /* 0x004fea000383ffff */
[----:B------:R-:W-:Y:S05]  /*9ee0*/  BRA `(.L_x_193) ;  /* 0xffffff9800fc7947 */ /* 0x000fea000383ffff */
.L_x_57:
[----:B------:R-:W-:-:S07]  /*9ef0*/  MOV R0, UR5 ;  /* 0x0000000500007c02 */ /* 0x000fce0008000f00 */
.L_x_194:
[----:B-1----:R1:W2:Y:S02]  /*9f00*/  SYNCS.PHASECHK.TRANS64.TRYWAIT P0, [R0+URZ], R2 ;  /* 0x00000002000075a7 */ /* 0x0022a400080011ff */
[----:B--2---:R-:W-:Y:S05]  /*9f10*/  @!P0 NANOSLEEP.SYNCS 0x989680 ;  /* 0x009896800000895d */ /* 0x004fea0003900000 */
[----:B------:R-:W2:Y:S02]  /*9f20*/  @!P0 SYNCS.PHASECHK.TRANS64 P0, [R0+URZ], R2 ;  /* 0x00000002000085a7 */ /* 0x000ea400080010ff */
[----:B--2---:R-:W-:Y:S05]  /*9f30*/  @!P0 BRA `(.L_x_194) ;  /* 0xfffffffc00f08947 */ /* 0x004fea000383ffff */
[----:B------:R-:W-:Y:S05]  /*9f40*/  BRA `(.L_x_195) ;  /* 0xffffff9c000c7947 */ /* 0x000fea000383ffff */
.L_x_58:
[----:B------:R-:W-:-:S07]  /*9f50*/  MOV R0, UR5 ;  /* 0x0000000500007c02 */ /* 0x000fce0008000f00 */
.L_x_196:
[----:B-1----:R1:W2:Y:S02]  /*9f60*/  SYNCS.PHASECHK.TRANS64.TRYWAIT P0, [R0+URZ], R2 ;  /* 0x00000002000075a7 */ /* 0x0022a400080011ff */
[----:B--2---:R-:W-:Y:S05]  /*9f70*/  @!P0 NANOSLEEP.SYNCS 0x989680 ;  /* 0x009896800000895d */ /* 0x004fea0003900000 */
[----:B------:R-:W2:Y:S02]  /*9f80*/  @!P0 SYNCS.PHASECHK.TRANS64 P0, [R0+URZ], R2 ;  /* 0x00000002000085a7 */ /* 0x000ea400080010ff */
[----:B--2---:R-:W-:Y:S05]  /*9f90*/  @!P0 BRA `(.L_x_196) ;  /* 0xfffffffc00f08947 */ /* 0x004fea000383ffff */
[----:B------:R-:W-:Y:S05]  /*9fa0*/  BRA `(.L_x_197) ;  /* 0xffffff9c001c7947 */ /* 0x000fea000383ffff */
.L_x_59:
[----:B------:R-:W-:-:S07]  /*9fb0*/  MOV R0, UR5 ;  /* 0x0000000500007c02 */ /* 0x000fce0008000f00 */
.L_x_198:
[----:B-1----:R1:W2:Y:S02]  /*9fc0*/  SYNCS.PHASECHK.TRANS64.TRYWAIT P0, [R0+URZ], R2 ;  /* 0x00000002000075a7 */ /* 0x0022a400080011ff */
[----:B--2---:R-:W-:Y:S05]  /*9fd0*/  @!P0 NANOSLEEP.SYNCS 0x989680 ;  /* 0x009896800000895d */ /* 0x004fea0003900000 */
[----:B------:R-:W2:Y:S02]  /*9fe0*/  @!P0 SYNCS.PHASECHK.TRANS64 P0, [R0+URZ], R2 ;  /* 0x00000002000085a7 */ /* 0x000ea400080010ff */
[----:B--2---:R-:W-:Y:S05]  /*9ff0*/  @!P0 BRA `(.L_x_198) ;  /* 0xfffffffc00f08947 */ /* 0x004fea000383ffff */
[----:B------:R-:W-:Y:S05]  /*a000*/  BRA `(.L_x_199) ;  /* 0xffffff9c002c7947 */ /* 0x000fea000383ffff */
.L_x_60:
[----:B------:R-:W-:-:S07]  /*a010*/  MOV R0, UR5 ;  /* 0x0000000500007c02 */ /* 0x000fce0008000f00 */
.L_x_200:
[----:B-1----:R1:W2:Y:S02]  /*a020*/  SYNCS.PHASECHK.TRANS64.TRYWAIT P0, [R0+URZ], R2 ;  /* 0x00000002000075a7 */ /* 0x0022a400080011ff */
[----:B--2---:R-:W-:Y:S05]  /*a030*/  @!P0 NANOSLEEP.SYNCS 0x989680 ;  /* 0x009896800000895d */ /* 0x004fea0003900000 */
[----:B------:R-:W2:Y:S02]  /*a040*/  @!P0 SYNCS.PHASECHK.TRANS64 P0, [R0+URZ], R2 ;  /* 0x00000002000085a7 */ /* 0x000ea400080010ff */
[----:B--2---:R-:W-:Y:S05]  /*a050*/  @!P0 BRA `(.L_x_200) ;  /* 0xfffffffc00f08947 */ /* 0x004fea000383ffff */
[----:B------:R-:W-:Y:S05]  /*a060*/  BRA `(.L_x_201) ;  /* 0xffffff9c003c7947 */ /* 0x000fea000383ffff */
.L_x_61:
[----:B------:R-:W-:-:S07]  /*a070*/  MOV R0, UR5 ;  /* 0x0000000500007c02 */ /* 0x000fce0008000f00 */
.L_x_202:
[----:B-1----:R1:W2:Y:S02]  /*a080*/  SYNCS.PHASECHK.TRANS64.TRYWAIT P0, [R0+URZ], R2 ;  /* 0x00000002000075a7 */ /* 0x0022a400080011ff */
[----:B--2---:R-:W-:Y:S05]  /*a090*/  @!P0 NANOSLEEP.SYNCS 0x989680 ;  /* 0x009896800000895d */ /* 0x004fea0003900000 */
[----:B------:R-:W2:Y:S02]  /*a0a0*/  @!P0 SYNCS.PHASECHK.TRANS64 P0, [R0+URZ], R2 ;  /* 0x00000002000085a7 */ /* 0x000ea400080010ff */
[----:B--2---:R-:W-:Y:S05]  /*a0b0*/  @!P0 BRA `(.L_x_202) ;  /* 0xfffffffc00f08947 */ /* 0x004fea000383ffff */
[----:B------:R-:W-:Y:S05]  /*a0c0*/  BRA `(.L_x_203) ;  /* 0xffffff9c004c7947 */ /* 0x000fea000383ffff */
.L_x_62:
[----:B------:R-:W-:-:S07]  /*a0d0*/  MOV R0, UR5 ;  /* 0x0000000500007c02 */ /* 0x000fce0008000f00 */
.L_x_204:
[----:B-1----:R1:W2:Y:S02]  /*a0e0*/  SYNCS.PHASECHK.TRANS64.TRYWAIT P0, [R0+URZ], R2 ;  /* 0x00000002000075a7 */ /* 0x0022a400080011ff */
[----:B--2---:R-:W-:Y:S05]  /*a0f0*/  @!P0 NANOSLEEP.SYNCS 0x989680 ;  /* 0x009896800000895d */ /* 0x004fea0003900000 */
[----:B------:R-:W2:Y:S02]  /*a100*/  @!P0 SYNCS.PHASECHK.TRANS64 P0, [R0+URZ], R2 ;  /* 0x00000002000085a7 */ /* 0x000ea400080010ff */
[----:B--2---:R-:W-:Y:S05]  /*a110*/  @!P0 BRA `(.L_x_204) ;  /* 0xfffffffc00f08947 */ /* 0x004fea000383ffff */
[----:B------:R-:W-:Y:S05]  /*a120*/  BRA `(.L_x_205) ;  /* 0xffffff9c005c7947 */ /* 0x000fea000383ffff */
.L_x_63:
[----:B------:R-:W-:-:S07]  /*a130*/  MOV R0, UR5 ;  /* 0x0000000500007c02 */ /* 0x000fce0008000f00 */
.L_x_206:
[----:B-1----:R1:W2:Y:S02]  /*a140*/  SYNCS.PHASECHK.TRANS64.TRYWAIT P0, [R0+URZ], R2 ;  /* 0x00000002000075a7 */ /* 0x0022a400080011ff */
[----:B--2---:R-:W-:Y:S05]  /*a150*/  @!P0 NANOSLEEP.SYNCS 0x989680 ;  /* 0x009896800000895d */ /* 0x004fea0003900000 */
[----:B------:R-:W2:Y:S02]  /*a160*/  @!P0 SYNCS.PHASECHK.TRANS64 P0, [R0+URZ], R2 ;  /* 0x00000002000085a7 */ /* 0x000ea400080010ff */
[----:B--2---:R-:W-:Y:S05]  /*a170*/  @!P0 BRA `(.L_x_206) ;  /* 0xfffffffc00f08947 */ /* 0x004fea000383ffff */
[----:B------:R-:W-:Y:S05]  /*a180*/  BRA `(.L_x_207) ;  /* 0xffffff9c006c7947 */ /* 0x000fea000383ffff */
.L_x_64:
[----:B------:R-:W-:-:S07]  /*a190*/  MOV R0, UR5 ;  /* 0x0000000500007c02 */ /* 0x000fce0008000f00 */
.L_x_208:
[----:B-1----:R1:W2:Y:S02]  /*a1a0*/  SYNCS.PHASECHK.TRANS64.TRYWAIT P0, [R0+URZ], R2 ;  /* 0x00000002000075a7 */ /* 0x0022a400080011ff */
[----:B--2---:R-:W-:Y:S05]  /*a1b0*/  @!P0 NANOSLEEP.SYNCS 0x989680 ;  /* 0x009896800000895d */ /* 0x004fea0003900000 */
[----:B------:R-:W2:Y:S02]  /*a1c0*/  @!P0 SYNCS.PHASECHK.TRANS64 P0, [R0+URZ], R2 ;  /* 0x00000002000085a7 */ /* 0x000ea400080010ff */
[----:B--2---:R-:W-:Y:S05]  /*a1d0*/  @!P0 BRA `(.L_x_208) ;  /* 0xfffffffc00f08947 */ /* 0x004fea000383ffff */
[----:B------:R-:W-:Y:S05]  /*a1e0*/  BRA `(.L_x_209) ;  /* 0xffffff9c007c7947 */ /* 0x000fea000383ffff */
.L_x_65:
[----:B------:R-:W-:-:S07]  /*a1f0*/  MOV R0, UR5 ;  /* 0x0000000500007c02 */ /* 0x000fce0008000f00 */
.L_x_210:
[----:B-1----:R1:W2:Y:S02]  /*a200*/  SYNCS.PHASECHK.TRANS64.TRYWAIT P0, [R0+URZ], R2 ;  /* 0x00000002000075a7 */ /* 0x0022a400080011ff */
[----:B--2---:R-:W-:Y:S05]  /*a210*/  @!P0 NANOSLEEP.SYNCS 0x989680 ;  /* 0x009896800000895d */ /* 0x004fea0003900000 */
[----:B------:R-:W2:Y:S02]  /*a220*/  @!P0 SYNCS.PHASECHK.TRANS64 P0, [R0+URZ], R2 ;  /* 0x00000002000085a7 */ /* 0x000ea400080010ff */
[----:B--2---:R-:W-:Y:S05]  /*a230*/  @!P0 BRA `(.L_x_210) ;  /* 0xfffffffc00f08947 */ /* 0x004fea000383ffff */
[----:B------:R-:W-:Y:S05]  /*a240*/  BRA `(.L_x_211) ;  /* 0xffffff9c008c7947 */ /* 0x000fea000383ffff */
.L_x_66:
[----:B------:R-:W-:-:S07]  /*a250*/  MOV R0, UR5 ;  /* 0x0000000500007c02 */ /* 0x000fce0008000f00 */
.L_x_212:
[----:B-1----:R1:W2:Y:S02]  /*a260*/  SYNCS.PHASECHK.TRANS64.TRYWAIT P0, [R0+URZ], R2 ;  /* 0x00000002000075a7 */ /* 0x0022a400080011ff */
[----:B--2---:R-:W-:Y:S05]  /*a270*/  @!P0 NANOSLEEP.SYNCS 0x989680 ;  /* 0x009896800000895d */ /* 0x004fea0003900000 */
[----:B------:R-:W2:Y:S02]  /*a280*/  @!P0 SYNCS.PHASECHK.TRANS64 P0, [R0+URZ], R2 ;  /* 0x00000002000085a7 */ /* 0x000ea400080010ff */
[----:B--2---:R-:W-:Y:S05]  /*a290*/  @!P0 BRA `(.L_x_212) ;  /* 0xfffffffc00f08947 */ /* 0x004fea000383ffff */
[----:B------:R-:W-:Y:S05]  /*a2a0*/  BRA `(.L_x_213) ;  /* 0xffffff9c009c7947 */ /* 0x000fea000383ffff */
.L_x_67:
[----:B------:R-:W-:-:S07]  /*a2b0*/  MOV R0, UR5 ;  /* 0x0000000500007c02 */ /* 0x000fce0008000f00 */
.L_x_214:
[----:B-1----:R1:W2:Y:S02]  /*a2c0*/  SYNCS.PHASECHK.TRANS64.TRYWAIT P0, [R0+URZ], R2 ;  /* 0x00000002000075a7 */ /* 0x0022a400080011ff */
[----:B--2---:R-:W-:Y:S05]  /*a2d0*/  @!P0 NANOSLEEP.SYNCS 0x989680 ;  /* 0x009896800000895d */ /* 0x004fea0003900000 */
[----:B------:R-:W2:Y:S02]  /*a2e0*/  @!P0 SYNCS.PHASECHK.TRANS64 P0, [R0+URZ], R2 ;  /* 0x00000002000085a7 */ /* 0x000ea400080010ff */
[----:B--2---:R-:W-:Y:S05]  /*a2f0*/  @!P0 BRA `(.L_x_214) ;  /* 0xfffffffc00f08947 */ /* 0x004fea000383ffff */
[----:B------:R-:W-:Y:S05]  /*a300*/  BRA `(.L_x_215) ;  /* 0xffffff9c00ac7947 */ /* 0x000fea000383ffff */
.L_x_68:
[----:B------:R-:W-:-:S07]  /*a310*/  MOV R0, UR5 ;  /* 0x0000000500007c02 */ /* 0x000fce0008000f00 */
.L_x_216:
[----:B-1----:R1:W2:Y:S02]  /*a320*/  SYNCS.PHASECHK.TRANS64.TRYWAIT P0, [R0+URZ], R2 ;  /* 0x00000002000075a7 */ /* 0x0022a400080011ff */
[----:B--2---:R-:W-:Y:S05]  /*a330*/  @!P0 NANOSLEEP.SYNCS 0x989680 ;  /* 0x009896800000895d */ /* 0x004fea0003900000 */
[----:B------:R-:W2:Y:S02]  /*a340*/  @!P0 SYNCS.PHASECHK.TRANS64 P0, [R0+URZ], R2 ;  /* 0x00000002000085a7 */ /* 0x000ea400080010ff */
[----:B--2---:R-:W-:Y:S05]  /*a350*/  @!P0 BRA `(.L_x_216) ;  /* 0xfffffffc00f08947 */ /* 0x004fea000383ffff */
[----:B------:R-:W-:Y:S05]  /*a360*/  BRA `(.L_x_217) ;  /* 0xffffff9c00bc7947 */ /* 0x000fea000383ffff */
.L_x_69:
[----:B------:R-:W-:-:S07]  /*a370*/  MOV R0, UR5 ;  /* 0x0000000500007c02 */ /* 0x000fce0008000f00 */
.L_x_218:
[----:B-1----:R1:W2:Y:S02]  /*a380*/  SYNCS.PHASECHK.TRANS64.TRYWAIT P0, [R0+URZ], R2 ;  /* 0x00000002000075a7 */ /* 0x0022a400080011ff */
[----:B--2---:R-:W-:Y:S05]  /*a390*/  @!P0 NANOSLEEP.SYNCS 0x989680 ;  /* 0x009896800000895d */ /* 0x004fea0003900000 */
[----:B------:R-:W2:Y:S02]  /*a3a0*/  @!P0 SYNCS.PHASECHK.TRANS64 P0, [R0+URZ], R2 ;  /* 0x00000002000085a7 */ /* 0x000ea400080010ff */
[----:B--2---:R-:W-:Y:S05]  /*a3b0*/  @!P0 BRA `(.L_x_218) ;  /* 0xfffffffc00f08947 */ /* 0x004fea000383ffff */
[----:B------:R-:W-:Y:S05]  /*a3c0*/  BRA `(.L_x_219) ;  /* 0xffffff9c00cc7947 */ /* 0x000fea000383ffff */
.L_x_70:
[----:B------:R-:W-:-:S07]  /*a3d0*/  MOV R0, UR5 ;  /* 0x0000000500007c02 */ /* 0x000fce0008000f00 */
.L_x_220:
[----:B-1----:R1:W2:Y:S02]  /*a3e0*/  SYNCS.PHASECHK.TRANS64.TRYWAIT P0, [R0+URZ], R2 ;  /* 0x00000002000075a7 */ /* 0x0022a400080011ff */
[----:B--2---:R-:W-:Y:S05]  /*a3f0*/  @!P0 NANOSLEEP.SYNCS 0x989680 ;  /* 0x009896800000895d */ /* 0x004fea0003900000 */
[----:B------:R-:W2:Y:S02]  /*a400*/  @!P0 SYNCS.PHASECHK.TRANS64 P0, [R0+URZ], R2 ;  /* 0x00000002000085a7 */ /* 0x000ea400080010ff */
[----:B--2---:R-:W-:Y:S05]  /*a410*/  @!P0 BRA `(.L_x_220) ;  /* 0xfffffffc00f08947 */ /* 0x004fea000383ffff */
[----:B------:R-:W-:Y:S05]  /*a420*/  BRA `(.L_x_221) ;  /* 0xffffff9c00dc7947 */ /* 0x000fea000383ffff */
.L_x_71:
[----:B------:R-:W-:-:S07]  /*a430*/  MOV R0, UR5 ;  /* 0x0000000500007c02 */ /* 0x000fce0008000f00 */
.L_x_222:
[----:B-1----:R1:W2:Y:S02]  /*a440*/  SYNCS.PHASECHK.TRANS64.TRYWAIT P0, [R0+URZ], R2 ;  /* 0x00000002000075a7 */ /* 0x0022a400080011ff */
[----:B--2---:R-:W-:Y:S05]  /*a450*/  @!P0 NANOSLEEP.SYNCS 0x989680 ;  /* 0x009896800000895d */ /* 0x004fea0003900000 */
[----:B------:R-:W2:Y:S02]  /*a460*/  @!P0 SYNCS.PHASECHK.TRANS64 P0, [R0+URZ], R2 ;  /* 0x00000002000085a7 */ /* 0x000ea400080010ff */
[----:B--2---:R-:W-:Y:S05]  /*a470*/  @!P0 BRA `(.L_x_222) ;  /* 0xfffffffc00f08947 */ /* 0x004fea000383ffff */
[----:B------:R-:W-:Y:S05]  /*a480*/  BRA `(.L_x_223) ;  /* 0xffffff9c00ec7947 */ /* 0x000fea000383ffff */
.L_x_72:
[----:B------:R-:W-:-:S07]  /*a490*/  MOV R0, UR5 ;  /* 0x0000000500007c02 */ /* 0x000fce0008000f00 */
.L_x_224:
[----:B-1----:R1:W2:Y:S02]  /*a4a0*/  SYNCS.PHASECHK.TRANS64.TRYWAIT P0, [R0+URZ], R2 ;  /* 0x00000002000075a7 */ /* 0x0022a400080011ff */
[----:B--2---:R-:W-:Y:S05]  /*a4b0*/  @!P0 NANOSLEEP.SYNCS 0x989680 ;  /* 0x009896800000895d */ /* 0x004fea0003900000 */
[----:B------:R-:W2:Y:S02]  /*a4c0*/  @!P0 SYNCS.PHASECHK.TRANS64 P0, [R0+URZ], R2 ;  /* 0x00000002000085a7 */ /* 0x000ea400080010ff */
[----:B--2---:R-:W-:Y:S05]  /*a4d0*/  @!P0 BRA `(.L_x_224) ;  /* 0xfffffffc00f08947 */ /* 0x004fea000383ffff */
[----:B------:R-:W-:Y:S05]  /*a4e0*/  BRA `(.L_x_225) ;  /* 0xffffff9c00fc7947 */ /* 0x000fea000383ffff */
.L_x_73:
[----:B------:R-:W-:-:S07]  /*a4f0*/  MOV R0, UR5 ;  /* 0x0000000500007c02 */ /* 0x000fce0008000f00 */
.L_x_226:
[----:B-1----:R1:W2:Y:S02]  /*a500*/  SYNCS.PHASECHK.TRANS64.TRYWAIT P0, [R0+URZ], R2 ;  /* 0x00000002000075a7 */ /* 0x0022a400080011ff */
[----:B--2---:R-:W-:Y:S05]  /*a510*/  @!P0 NANOSLEEP.SYNCS 0x989680 ;  /* 0x009896800000895d */ /* 0x004fea0003900000 */
[----:B------:R-:W2:Y:S02]  /*a520*/  @!P0 SYNCS.PHASECHK.TRANS64 P0, [R0+URZ], R2 ;  /* 0x00000002000085a7 */ /* 0x000ea400080010ff */
[----:B--2---:R-:W-:Y:S05]  /*a530*/  @!P0 BRA `(.L_x_226) ;  /* 0xfffffffc00f08947 */ /* 0x004fea000383ffff */
[----:B------:R-:W-:Y:S05]  /*a540*/  BRA `(.L_x_227) ;  /* 0xffffffa0000c7947 */ /* 0x000fea000383ffff */
.L_x_74:
[----:B------:R-:W-:-:S07]  /*a550*/  MOV R0, UR5 ;  /* 0x0000000500007c02 */ /* 0x000fce0008000f00 */
.L_x_228:
[----:B-1----:R1:W2:Y:S02]  /*a560*/  SYNCS.PHASECHK.TRANS64.TRYWAIT P0, [R0+URZ], R2 ;  /* 0x00000002000075a7 */ /* 0x0022a400080011ff */
[----:B--2---:R-:W-:Y:S05]  /*a570*/  @!P0 NANOSLEEP.SYNCS 0x989680 ;  /* 0x009896800000895d */ /* 0x004fea0003900000 */
[----:B------:R-:W2:Y:S02]  /*a580*/  @!P0 SYNCS.PHASECHK.TRANS64 P0, [R0+URZ], R2 ;  /* 0x00000002000085a7 */ /* 0x000ea400080010ff */
[----:B--2---:R-:W-:Y:S05]  /*a590*/  @!P0 BRA `(.L_x_228) ;  /* 0xfffffffc00f08947 */ /* 0x004fea000383ffff */
[----:B------:R-:W-:Y:S05]  /*a5a0*/  BRA `(.L_x_229) ;  /* 0xffffffa0001c7947 */ /* 0x000fea000383ffff */
.L_x_77:
[----:B------:R-:W-:-:S07]  /*a5b0*/  MOV R4, UR4 ;  /* 0x0000000400047c02 */ /* 0x000fce0008000f00 */
.L_x_230:
[----:B--2---:R2:W3:Y:S02]  /*a5c0*/  SYNCS.PHASECHK.TRANS64.TRYWAIT P1, [R4+URZ+0x278], R6 ;  /* 0x00027806040075a7 */ /* 0x0044e400080211ff */
[----:B---3--:R-:W-:Y:S05]  /*a5d0*/  @!P1 NANOSLEEP.SYNCS 0x989680 ;  /* 0x009896800000995d */ /* 0x008fea0003900000 */
[----:B------:R-:W3:Y:S02]  /*a5e0*/  @!P1 SYNCS.PHASECHK.TRANS64 P1, [R4+URZ+0x278], R6 ;  /* 0x00027806040095a7 */ /* 0x000ee400080210ff */
[----:B---3--:R-:W-:Y:S05]  /*a5f0*/  @!P1 BRA `(.L_x_230) ;  /* 0xfffffffc00f09947 */ /* 0x008fea000383ffff */
[----:B------:R-:W-:Y:S05]  /*a600*/  BRA `(.L_x_231) ;  /* 0xffffffa0008c7947 */ /* 0x000fea000383ffff */
.L_x_78:
[----:B--2---:R-:W-:-:S07]  /*a610*/  MOV R4, UR4 ;  /* 0x0000000400047c02 */ /* 0x004fce0008000f00 */
.L_x_232:
[----:B--2---:R2:W3:Y:S02]  /*a620*/  SYNCS.PHASECHK.TRANS64.TRYWAIT P1, [R4+URZ+0x270], R5 ;  /* 0x00027005040075a7 */ /* 0x0044e400080211ff */
[----:B---3--:R-:W-:Y:S05]  /*a630*/  @!P1 NANOSLEEP.SYNCS 0x989680 ;  /* 0x009896800000995d */ /* 0x008fea0003900000 */
[----:B------:R-:W3:Y:S02]  /*a640*/  @!P1 SYNCS.PHASECHK.TRANS64 P1, [R4+URZ+0x270], R5 ;  /* 0x00027005040095a7 */ /* 0x000ee400080210ff */
[----:B---3--:R-:W-:Y:S05]  /*a650*/  @!P1 BRA `(.L_x_232) ;  /* 0xfffffffc00f09947 */ /* 0x008fea000383ffff */
[----:B------:R-:W-:Y:S05]  /*a660*/  BRA `(.L_x_233) ;  /* 0xffffffa000947947 */ /* 0x000fea000383ffff */
.L_x_88:
[----:B--2---:R-:W-:-:S04]  /*a670*/  MOV R5, UR5 ;  /* 0x0000000500057c02 */ /* 0x004fc80008000f00 */
[----:B------:R2:W3:Y:S03]  /*a680*/  SYNCS.PHASECHK.TRANS64.TRYWAIT P0, [R5+URZ+0x8], R6 ;  /* 0x00000806050075a7 */ /* 0x0004e600080011ff */
[----:B---3--:R-:W-:Y:S05]  /*a690*/  @!P0 NANOSLEEP.SYNCS 0x989680 ;  /* 0x009896800000895d */ /* 0x008fea0003900000 */
[----:B------:R-:W3:Y:S02]  /*a6a0*/  @!P0 SYNCS.PHASECHK.TRANS64 P0, [R5+URZ+0x8], R6 ;  /* 0x00000806050085a7 */ /* 0x000ee400080010ff */
[----:B---3--:R-:W-:Y:S05]  /*a6b0*/  @!P0 BRA `(.L_x_88) ;  /* 0xfffffffc00ec8947 */ /* 0x008fea000383ffff */
[----:B------:R-:W-:Y:S05]  /*a6c0*/  BRA `(.L_x_87) ;  /* 0xffffffa400607947 */ /* 0x000fea000383ffff */
.L_x_90:
[----:B------:R-:W-:Y:S01]  /*a6d0*/  BSSY B0, `(.L_x_234) ;  /* 0x0000006000007945 */ /* 0x000fe20003800000 */
[----:B------:R-:W-:-:S07]  /*a6e0*/  MOV R15, 0xffffffff ;  /* 0xffffffff000f7802 */ /* 0x000fce0000000f00 */
[----:B-12--5:R-:W-:Y:S05]  /*a6f0*/  WARPSYNC.COLLECTIVE R15, `(.L_x_235) ;  /* 0x000000000f0c7348 */ /* 0x026fea0003c00000 */
[----:B------:R-:W-:Y:S02]  /*a700*/  ELECT P6, UR79, PT ;  /* 0x00000000004f782f */ /* 0x000fe400038c0000 */
[----:B------:R-:W-:Y:S01]  /*a710*/  MOV R14, UR79 ;  /* 0x0000004f000e7c02 */ /* 0x000fe20008000f00 */
[----:B-12--5:R-:W-:Y:S10]  /*a720*/  ENDCOLLECTIVE ;  /* 0x000000000000791b */ /* 0x026ff40003800000 */
.L_x_235:
[----:B------:R-:W-:Y:S05]  /*a730*/  BSYNC B0 ;  /* 0x0000000000007941 */ /* 0x000fea0003800000 */
.L_x_234:
[----:B------:R-:W-:Y:S05]  /*a740*/  BRA `(.L_x_236) ;  /* 0xffffffa400907947 */ /* 0x000fea000383ffff */
.L_x_92:
[----:B--2---:R-:W-:-:S04]  /*a750*/  MOV R3, UR5 ;  /* 0x0000000500037c02 */ /* 0x004fc80008000f00 */
[----:B------:R2:W3:Y:S03]  /*a760*/  SYNCS.PHASECHK.TRANS64.TRYWAIT P0, [R3+URZ+0x8], R4 ;  /* 0x00000804030075a7 */ /* 0x0004e600080011ff */
[----:B---3--:R-:W-:Y:S05]  /*a770*/  @!P0 NANOSLEEP.SYNCS 0x989680 ;  /* 0x009896800000895d */ /* 0x008fea0003900000 */
[----:B------:R-:W3:Y:S02]  /*a780*/  @!P0 SYNCS.PHASECHK.TRANS64 P0, [R3+URZ+0x8], R4 ;  /* 0x00000804030085a7 */ /* 0x000ee400080010ff */
[----:B---3--:R-:W-:Y:S05]  /*a790*/  @!P0 BRA `(.L_x_92) ;  /* 0xfffffffc00ec8947 */ /* 0x008fea000383ffff */
[----:B------:R-:W-:Y:S05]  /*a7a0*/  BRA `(.L_x_91) ;  /* 0xffffffa400947947 */ /* 0x000fea000383ffff */
.L_x_93:
[----:B------:R-:W-:-:S07]  /*a7b0*/  MOV R4, UR17 ;  /* 0x0000001100047c02 */ /* 0x000fce0008000f00 */
.L_x_237:
[----:B-1----:R1:W2:Y:S02]  /*a7c0*/  SYNCS.PHASECHK.TRANS64.TRYWAIT P0, [R4+URZ+0x270], R5 ;  /* 0x00027005040075a7 */ /* 0x0022a400080011ff */
[----:B--2---:R-:W-:Y:S05]  /*a7d0*/  @!P0 NANOSLEEP.SYNCS 0x989680 ;  /* 0x009896800000895d */ /* 0x004fea0003900000 */
[----:B------:R-:W2:Y:S02]  /*a7e0*/  @!P0 SYNCS.PHASECHK.TRANS64 P0, [R4+URZ+0x270], R5 ;  /* 0x00027005040085a7 */ /* 0x000ea400080010ff */
[----:B--2---:R-:W-:Y:S05]  /*a7f0*/  @!P0 BRA `(.L_x_237) ;  /* 0xfffffffc00f08947 */ /* 0x004fea000383ffff */
[----:B------:R-:W-:Y:S05]  /*a800*/  BRA `(.L_x_238) ;  /* 0xffffffa800847947 */ /* 0x000fea000383ffff */
.L_x_95:
[----:B------:R-:W-:-:S07]  /*a810*/  MOV R4, UR22 ;  /* 0x0000001600047c02 */ /* 0x000fce0008000f00 */
.L_x_239:
[----:B-1----:R1:W2:Y:S02]  /*a820*/  SYNCS.PHASECHK.TRANS64.TRYWAIT P0, [R4+URZ+0x290], R5 ;  /* 0x00029005040075a7 */ /* 0x0022a400080011ff */
[----:B--2---:R-:W-:Y:S05]  /*a830*/  @!P0 NANOSLEEP.SYNCS 0x989680 ;  /* 0x009896800000895d */ /* 0x004fea0003900000 */
[----:B------:R-:W2:Y:S02]  /*a840*/  @!P0 SYNCS.PHASECHK.TRANS64 P0, [R4+URZ+0x290], R5 ;  /* 0x00029005040085a7 */ /* 0x000ea400080010ff */
[----:B--2---:R-:W-:Y:S05]  /*a850*/  @!P0 BRA `(.L_x_239) ;  /* 0xfffffffc00f08947 */ /* 0x004fea000383ffff */
[----:B------:R-:W-:Y:S05]  /*a860*/  BRA `(.L_x_94) ;  /* 0xffffffa800a47947 */ /* 0x000fea000383ffff */
.L_x_99:
[----:B-1----:R-:W-:Y:S07]  /*a870*/  MOV R4, UR10 ;  /* 0x0000000a00047c02 */ /* 0x002fee0008000f00 */
.L_x_240:
[----:B-1----:R1:W2:Y:S02]  /*a880*/  SYNCS.PHASECHK.TRANS64.TRYWAIT P0, [R4+URZ], R6 ;  /* 0x00000006040075a7 */ /* 0x0022a400080011ff */
[----:B--2---:R-:W-:Y:S05]  /*a890*/  @!P0 NANOSLEEP.SYNCS 0x989680 ;  /* 0x009896800000895d */ /* 0x004fea0003900000 */
[----:B------:R-:W2:Y:S02]  /*a8a0*/  @!P0 SYNCS.PHASECHK.TRANS64 P0, [R4+URZ], R6 ;  /* 0x00000006040085a7 */ /* 0x000ea400080010ff */
[----:B--2---:R-:W-:Y:S05]  /*a8b0*/  @!P0 BRA `(.L_x_240) ;  /* 0xfffffffc00f08947 */ /* 0x004fea000383ffff */
[----:B------:R-:W-:Y:S05]  /*a8c0*/  BRA `(.L_x_98) ;  /* 0xffffffa800c87947 */ /* 0x000fea000383ffff */
.L_x_103:
[----:B--2---:R-:W-:-:S07]  /*a8d0*/  MOV R0, UR4 ;  /* 0x0000000400007c02 */ /* 0x004fce0008000f00 */
.L_x_241:
[----:B-1----:R1:W2:Y:S02]  /*a8e0*/  SYNCS.PHASECHK.TRANS64.TRYWAIT P0, [R0+URZ], R2 ;  /* 0x00000002000075a7 */ /* 0x0022a400080011ff */
[----:B--2---:R-:W-:Y:S05]  /*a8f0*/  @!P0 NANOSLEEP.SYNCS 0x989680 ;  /* 0x009896800000895d */ /* 0x004fea0003900000 */
[----:B------:R-:W2:Y:S02]  /*a900*/  @!P0 SYNCS.PHASECHK.TRANS64 P0, [R0+URZ], R2 ;  /* 0x00000002000085a7 */ /* 0x000ea400080010ff */
[----:B--2---:R-:W-:Y:S05]  /*a910*/  @!P0 BRA `(.L_x_241) ;  /* 0xfffffffc00f08947 */ /* 0x004fea000383ffff */
[----:B------:R-:W-:Y:S05]  /*a920*/  BRA `(.L_x_242) ;  /* 0xffffffac00a07947 */ /* 0x000fea000383ffff */
.L_x_106:
[----:B------:R-:W-:-:S07]  /*a930*/  MOV R0, UR17 ;  /* 0x0000001100007c02 */ /* 0x000fce0008000f00 */
.L_x_243:
[----:B-1----:R1:W2:Y:S02]  /*a940*/  SYNCS.PHASECHK.TRANS64.TRYWAIT P1, [R0+URZ+0x2a0], R2 ;  /* 0x0002a002000075a7 */ /* 0x0022a400080211ff */
[----:B--2---:R-:W-:Y:S05]  /*a950*/  @!P1 NANOSLEEP.SYNCS 0x989680 ;  /* 0x009896800000995d */ /* 0x004fea0003900000 */
[----:B------:R-:W2:Y:S02]  /*a960*/  @!P1 SYNCS.PHASECHK.TRANS64 P1, [R0+URZ+0x2a0], R2 ;  /* 0x0002a002000095a7 */ /* 0x000ea400080210ff */
[----:B--2---:R-:W-:Y:S05]  /*a970*/  @!P1 BRA `(.L_x_243) ;  /* 0xfffffffc00f09947 */ /* 0x004fea000383ffff */
[----:B------:R-:W-:Y:S05]  /*a980*/  BRA `(.L_x_244) ;  /* 0xffffffac00ec7947 */ /* 0x000fea000383ffff */
.L_x_111:
[----:B------:R-:W-:Y:S07]  /*a990*/  MOV R0, UR27 ;  /* 0x0000001b00007c02 */ /* 0x000fee0008000f00 */
.L_x_245:
[----:B---3--:R3:W4:Y:S02]  /*a9a0*/  SYNCS.PHASECHK.TRANS64.TRYWAIT P0, [R0+URZ+0x270], R2 ;  /* 0x00027002000075a7 */ /* 0x00872400080011ff */
[----:B----4-:R-:W-:Y:S05]  /*a9b0*/  @!P0 NANOSLEEP.SYNCS 0x989680 ;  /* 0x009896800000895d */ /* 0x010fea0003900000 */
[----:B------:R-:W4:Y:S02]  /*a9c0*/  @!P0 SYNCS.PHASECHK.TRANS64 P0, [R0+URZ+0x270], R2 ;  /* 0x00027002000085a7 */ /* 0x000f2400080010ff */
[----:B----4-:R-:W-:Y:S05]  /*a9d0*/  @!P0 BRA `(.L_x_245) ;  /* 0xfffffffc00f08947 */ /* 0x010fea000383ffff */
[----:B------:R-:W-:Y:S05]  /*a9e0*/  BRA `(.L_x_246) ;  /* 0xffffffb4002c7947 */ /* 0x000fea000383ffff */
.L_x_114:
[----:B------:R-:W-:Y:S07]  /*a9f0*/  MOV R0, UR27 ;  /* 0x0000001b00007c02 */ /* 0x000fee0008000f00 */
.L_x_247:
[----:B-1----:R1:W3:Y:S02]  /*aa00*/  SYNCS.PHASECHK.TRANS64.TRYWAIT P2, [R0+URZ+0x268], R2 ;  /* 0x00026802000075a7 */ /* 0x0022e400080411ff */
[----:B---3--:R-:W-:Y:S05]  /*aa10*/  @!P2 NANOSLEEP.SYNCS 0x989680 ;  /* 0x009896800000a95d */ /* 0x008fea0003900000 */
[----:B------:R-:W3:Y:S02]  /*aa20*/  @!P2 SYNCS.PHASECHK.TRANS64 P2, [R0+URZ+0x268], R2 ;  /* 0x000268020000a5a7 */ /* 0x000ee400080410ff */
[----:B---3--:R-:W-:Y:S05]  /*aa30*/  @!P2 BRA `(.L_x_247) ;  /* 0xfffffffc00f0a947 */ /* 0x008fea000383ffff */
[----:B------:R-:W-:Y:S05]  /*aa40*/  BRA `(.L_x_113) ;  /* 0xffffffb8008c7947 */ /* 0x000fea000383ffff */
.L_x_117:
[----:B------:R-:W-:Y:S07]  /*aa50*/  MOV R2, UR17 ;  /* 0x0000001100027c02 */ /* 0x000fee0008000f00 */
.L_x_248:
[----:B-1----:R1:W3:Y:S02]  /*aa60*/  SYNCS.PHASECHK.TRANS64.TRYWAIT P1, [R2+URZ+0x248], R8 ;  /* 0x00024808020075a7 */ /* 0x0022e400080211ff */
[----:B---3--:R-:W-:Y:S05]  /*aa70*/  @!P1 NANOSLEEP.SYNCS 0x989680 ;  /* 0x009896800000995d */ /* 0x008fea0003900000 */
[----:B------:R-:W3:Y:S02]  /*aa80*/  @!P1 SYNCS.PHASECHK.TRANS64 P1, [R2+URZ+0x248], R8 ;  /* 0x00024808020095a7 */ /* 0x000ee400080210ff */
[----:B---3--:R-:W-:Y:S05]  /*aa90*/  @!P1 BRA `(.L_x_248) ;  /* 0xfffffffc00f09947 */ /* 0x008fea000383ffff */
[----:B------:R-:W-:Y:S05]  /*aaa0*/  BRA `(.L_x_249) ;  /* 0xffffffbc00487947 */ /* 0x000fea000383ffff */
.L_x_118:
[----:B------:R-:W-:Y:S07]  /*aab0*/  MOV R0, UR6 ;  /* 0x0000000600007c02 */ /* 0x000fee0008000f00 */
.L_x_250:
[----:B-1----:R1:W3:Y:S02]  /*aac0*/  SYNCS.PHASECHK.TRANS64.TRYWAIT P0, [R0+URZ+0x248], R2 ;  /* 0x00024802000075a7 */ /* 0x0022e400080011ff */
[----:B---3--:R-:W-:Y:S05]  /*aad0*/  @!P0 NANOSLEEP.SYNCS 0x989680 ;  /* 0x009896800000895d */ /* 0x008fea0003900000 */
[----:B------:R-:W3:Y:S02]  /*aae0*/  @!P0 SYNCS.PHASECHK.TRANS64 P0, [R0+URZ+0x248], R2 ;  /* 0x00024802000085a7 */ /* 0x000ee400080010ff */
[----:B---3--:R-:W-:Y:S05]  /*aaf0*/  @!P0 BRA `(.L_x_250) ;  /* 0xfffffffc00f08947 */ /* 0x008fea000383ffff */
[----:B------:R-:W-:Y:S05]  /*ab00*/  BRA `(.L_x_251) ;  /* 0xffffffbc00d47947 */ /* 0x000fea000383ffff */
.L_x_120:
[----:B------:R-:W-:-:S07]  /*ab10*/  MOV R0, UR4 ;  /* 0x0000000400007c02 */ /* 0x000fce0008000f00 */
.L_x_252:
[----:B-1----:R1:W3:Y:S02]  /*ab20*/  SYNCS.PHASECHK.TRANS64.TRYWAIT P0, [R0+URZ], R2 ;  /* 0x00000002000075a7 */ /* 0x0022e400080011ff */
[----:B---3--:R-:W-:Y:S05]  /*ab30*/  @!P0 NANOSLEEP.SYNCS 0x989680 ;  /* 0x009896800000895d */ /* 0x008fea0003900000 */
[----:B------:R-:W3:Y:S02]  /*ab40*/  @!P0 SYNCS.PHASECHK.TRANS64 P0, [R0+URZ], R2 ;  /* 0x00000002000085a7 */ /* 0x000ee400080010ff */
[----:B---3--:R-:W-:Y:S05]  /*ab50*/  @!P0 BRA `(.L_x_252) ;  /* 0xfffffffc00f08947 */ /* 0x008fea000383ffff */
[----:B------:R-:W-:Y:S05]  /*ab60*/  BRA `(.L_x_253) ;  /* 0xffffffc000847947 */ /* 0x000fea000383ffff */
.L_x_121:
[----:B------:R-:W-:-:S07]  /*ab70*/  MOV R0, UR5 ;  /* 0x0000000500007c02 */ /* 0x000fce0008000f00 */
.L_x_254:
[----:B-1----:R1:W3:Y:S02]  /*ab80*/  SYNCS.PHASECHK.TRANS64.TRYWAIT P0, [R0+URZ], R2 ;  /* 0x00000002000075a7 */ /* 0x0022e400080011ff */
[----:B---3--:R-:W-:Y:S05]  /*ab90*/  @!P0 NANOSLEEP.SYNCS 0x989680 ;  /* 0x009896800000895d */ /* 0x008fea0003900000 */
[----:B------:R-:W3:Y:S02]  /*aba0*/  @!P0 SYNCS.PHASECHK.TRANS64 P0, [R0+URZ], R2 ;  /* 0x00000002000085a7 */ /* 0x000ee400080010ff */
[----:B---3--:R-:W-:Y:S05]  /*abb0*/  @!P0 BRA `(.L_x_254) ;  /* 0xfffffffc00f08947 */ /* 0x008fea000383ffff */
[----:B------:R-:W-:Y:S05]  /*abc0*/  BRA `(.L_x_255) ;  /* 0xffffffc000907947 */ /* 0x000fea000383ffff */
.L_x_123:
[----:B------:R-:W-:Y:S07]  /*abd0*/  MOV R0, UR45 ;  /* 0x0000002d00007c02 */ /* 0x000fee0008000f00 */
.L_x_256:
[----:B-1----:R1:W2:Y:S02]  /*abe0*/  SYNCS.PHASECHK.TRANS64.TRYWAIT P0, [R0+URZ+0x270], R2 ;  /* 0x00027002000075a7 */ /* 0x0022a400080011ff */
[----:B--2---:R-:W-:Y:S05]  /*abf0*/  @!P0 NANOSLEEP.SYNCS 0x989680 ;  /* 0x009896800000895d */ /* 0x004fea0003900000 */
[----:B------:R-:W2:Y:S02]  /*ac00*/  @!P0 SYNCS.PHASECHK.TRANS64 P0, [R0+URZ+0x270], R2 ;  /* 0x00027002000085a7 */ /* 0x000ea400080010ff */
[----:B--2---:R-:W-:Y:S05]  /*ac10*/  @!P0 BRA `(.L_x_256) ;  /* 0xfffffffc00f08947 */ /* 0x004fea000383ffff */
[----:B------:R-:W-:Y:S05]  /*ac20*/  BRA `(.L_x_257) ;  /* 0xffffffc4006c7947 */ /* 0x000fea000383ffff */
.L_x_133:
[----:B-1----:R1:W2:Y:S02]  /*ac30*/  SYNCS.PHASECHK.TRANS64.TRYWAIT P1, [R0+URZ+0x230], R2 ;  /* 0x00023002000075a7 */ /* 0x0022a400080211ff */
[----:B--2---:R-:W-:Y:S05]  /*ac40*/  @!P1 NANOSLEEP.SYNCS 0x989680 ;  /* 0x009896800000995d */ /* 0x004fea0003900000 */
[----:B------:R-:W2:Y:S02]  /*ac50*/  @!P1 SYNCS.PHASECHK.TRANS64 P1, [R0+URZ+0x230], R2 ;  /* 0x00023002000095a7 */ /* 0x000ea400080210ff */
[----:B--2---:R-:W-:Y:S05]  /*ac60*/  @!P1 BRA `(.L_x_133) ;  /* 0xfffffffc00f09947 */ /* 0x004fea000383ffff */
[----:B------:R-:W-:Y:S05]  /*ac70*/  BRA `(.L_x_132) ;  /* 0xffffffd400507947 */ /* 0x000fea000383ffff */
.L_x_135:
[----:B-1----:R1:W3:Y:S02]  /*ac80*/  SYNCS.PHASECHK.TRANS64.TRYWAIT P0, [R58+URZ+0x280], R3 ;  /* 0x000280033a0075a7 */ /* 0x0022e400080011ff */
[----:B---3--:R-:W-:Y:S05]  /*ac90*/  @!P0 NANOSLEEP.SYNCS 0x989680 ;  /* 0x009896800000895d */ /* 0x008fea0003900000 */
[----:B------:R-:W3:Y:S02]  /*aca0*/  @!P0 SYNCS.PHASECHK.TRANS64 P0, [R58+URZ+0x280], R3 ;  /* 0x000280033a0085a7 */ /* 0x000ee400080010ff */
[----:B---3--:R-:W-:Y:S05]  /*acb0*/  @!P0 BRA `(.L_x_135) ;  /* 0xfffffffc00f08947 */ /* 0x008fea000383ffff */
[----:B------:R-:W-:Y:S05]  /*acc0*/  BRA `(.L_x_134) ;  /* 0xffffffd400807947 */ /* 0x000fea000383ffff */
.L_x_146:
[----:B-1----:R1:W2:Y:S02]  /*acd0*/  SYNCS.PHASECHK.TRANS64.TRYWAIT P0, [R3+URZ+0x230], R27 ;  /* 0x0002301b030075a7 */ /* 0x0022a400080011ff */
[----:B--2---:R-:W-:Y:S05]  /*ace0*/  @!P0 NANOSLEEP.SYNCS 0x989680 ;  /* 0x009896800000895d */ /* 0x004fea0003900000 */
[----:B------:R-:W2:Y:S02]  /*acf0*/  @!P0 SYNCS.PHASECHK.TRANS64 P0, [R3+URZ+0x230], R27 ;  /* 0x0002301b030085a7 */ /* 0x000ea400080010ff */
[----:B--2---:R-:W-:Y:S05]  /*ad00*/  @!P0 BRA `(.L_x_146) ;  /* 0xfffffffc00f08947 */ /* 0x004fea000383ffff */
[----:B------:R-:W-:Y:S05]  /*ad10*/  BRA `(.L_x_145) ;  /* 0xffffffdc00b87947 */ /* 0x000fea000383ffff */
        .weak           $__internal_0_$__cuda_sm10x_tcgen05_guardrail_trap_col_being_dealloced_not_returned_by_alloc
        .type           $__internal_0_$__cuda_sm10x_tcgen05_guardrail_trap_col_being_dealloced_not_returned_by_alloc,@function
        .size           $__internal_0_$__cuda_sm10x_tcgen05_guardrail_trap_col_being_dealloced_not_returned_by_alloc,($__internal_1_$__cuda_sm10x_tcgen05_guardrail_trap_phase_invalid_during_alloc - $__internal_0_$__cuda_sm10x_tcgen05_guardrail_trap_col_being_dealloced_not_returned_by_alloc)
$__internal_0_$__cuda_sm10x_tcgen05_guardrail_trap_col_being_dealloced_not_returned_by_alloc:
[----:B------:R-:W-:Y:S05]  /*ad20*/  BPT.TRAP 0x1 ;  /* 0x000000040000795c */ /* 0x000fea0000300000 */
[----:B------:R-:W-:-:S04]  /*ad30*/  HFMA2 R3, -RZ, RZ, 0, 0 ;  /* 0x00000000ff037431 */ /* 0x000fc800000001ff */
[----:B------:R-:W-:Y:S05]  /*ad40*/  RET.REL.NODEC R2 `(_ZN7cutlass13device_kernelINS_4conv6kernel13ConvUniversalINS1_16ConvProblemShapeILNS1_8OperatorE0ELi3EEENS1_10collective14CollectiveConvINS1_47MainloopSm100TmaUmmaWarpSpecializedImplicitGemmILS5_0ELi35ELi3ELi1ELi2EN4cute5tupleIJNSA_1CILi2EEENSC_ILi1EEESE_EEEEENSB_IJNSC_ILi128EEENSC_ILi64EEENSB_IJNSC_ILi32EEEEEEEEENS_10bfloat16_tESM_NSA_8TiledMMAINSA_8MMA_AtomIJNSA_26SM100_MMA_F16BF16_2x1SM_SSISM_SM_fLi128ELi64ELNSA_4UMMA5MajorE0ELSR_0ELNSQ_7ScaleInE0ELSS_0EEEEEENSA_6LayoutINSB_IJSE_SE_SE_EEENSB_IJNSC_ILi0EEESX_SX_EEEEENSB_IJNSA_10UnderscoreES10_S10_EEEEENS7_6detail27Sm100ImplicitGemmTileTraitsINSA_25SM100_TMA_2SM_LOAD_IM2COLENSA_14ComposedLayoutINSA_7SwizzleILi2ELi4ELi3EEENSA_18smem_ptr_flag_bitsILi16EEENSV_INSB_IJNSC_ILi8EEESJ_EEENSB_IJSJ_SE_EEEEEEEvEENS14_INSA_18SM100_TMA_2SM_LOADES1F_vEEEENS_8epilogue10collective18CollectiveEpilogueINS1K_23Sm100TmaWarpSpecializedILi3ELi2ELi16ELb1ELb0EEEJNSB_IJSI_SI_SK_EEENSB_IJNSV_ISI_SE_EENSV_INSB_IJNSC_ILi16EEESD_EEENSB_IJSE_SJ_EEEEEEEESM_NSB_IJNSB_IJllllEEESE_SX_EEESM_S1X_NS1K_6fusion15FusionCallbacksIS1O_NS1Y_17LinearCombinationISM_fSM_fLNS_15FloatRoundStyleE2EEES1P_S1V_JEEENSA_5SM1004TMEM4LOAD26SM100_TMEM_LOAD_32dp32b16xENSA_20SM90_TMA_LOAD_IM2COLENS16_INS17_ILi1ELi4ELi3EEES1A_NSV_INSB_IJS1B_S1R_EEENSB_IJS1R_SE_EEEEEEENSA_39AutoVectorizingCopyWithAssumedAlignmentILi128EEENSA_21SM90_TMA_STORE_IM2COLES2D_S2F_S2F_EEEvvEEEEvNT_6ParamsE) ;  /* 0xffffff5002ac7950 */ /* 0x000fea0003c3ffff */
        .weak           $__internal_1_$__cuda_sm10x_tcgen05_guardrail_trap_phase_invalid_during_alloc
        .type           $__internal_1_$__cuda_sm10x_tcgen05_guardrail_trap_phase_invalid_during_alloc,@function
        .size           $__internal_1_$__cuda_sm10x_tcgen05_guardrail_trap_phase_invalid_during_alloc,($__internal_2_$__cuda_sm10x_tcgen05_guardrail_trap_unallocated_columns_being_dealloced - $__internal_1_$__cuda_sm10x_tcgen05_guardrail_trap_phase_invalid_during_alloc)
$__internal_1_$__cuda_sm10x_tcgen05_guardrail_trap_phase_invalid_during_alloc:
[----:B------:R-:W-:Y:S05]  /*ad50*/  BPT.TRAP 0x1 ;  /* 0x000000040000795c */ /* 0x000fea0000300000 */
[----:B------:R-:W-:-:S04]  /*ad60*/  MOV R5, 0x0 ;  /* 0x0000000000057802 */ /* 0x000fc80000000f00 */
[----:B------:R-:W-:Y:S05]  /*ad70*/  RET.REL.NODEC R4 `(_ZN7cutlass13device_kernelINS_4conv6kernel13ConvUniversalINS1_16ConvProblemShapeILNS1_8OperatorE0ELi3EEENS1_10collective14CollectiveConvINS1_47MainloopSm100TmaUmmaWarpSpecializedImplicitGemmILS5_0ELi35ELi3ELi1ELi2EN4cute5tupleIJNSA_1CILi2EEENSC_ILi1EEESE_EEEEENSB_IJNSC_ILi128EEENSC_ILi64EEENSB_IJNSC_ILi32EEEEEEEEENS_10bfloat16_tESM_NSA_8TiledMMAINSA_8MMA_AtomIJNSA_26SM100_MMA_F16BF16_2x1SM_SSISM_SM_fLi128ELi64ELNSA_4UMMA5MajorE0ELSR_0ELNSQ_7ScaleInE0ELSS_0EEEEEENSA_6LayoutINSB_IJSE_SE_SE_EEENSB_IJNSC_ILi0EEESX_SX_EEEEENSB_IJNSA_10UnderscoreES10_S10_EEEEENS7_6detail27Sm100ImplicitGemmTileTraitsINSA_25SM100_TMA_2SM_LOAD_IM2COLENSA_14ComposedLayoutINSA_7SwizzleILi2ELi4ELi3EEENSA_18smem_ptr_flag_bitsILi16EEENSV_INSB_IJNSC_ILi8EEESJ_EEENSB_IJSJ_SE_EEEEEEEvEENS14_INSA_18SM100_TMA_2SM_LOADES1F_vEEEENS_8epilogue10collective18CollectiveEpilogueINS1K_23Sm100TmaWarpSpecializedILi3ELi2ELi16ELb1ELb0EEEJNSB_IJSI_SI_SK_EEENSB_IJNSV_ISI_SE_EENSV_INSB_IJNSC_ILi16EEESD_EEENSB_IJSE_SJ_EEEEEEEESM_NSB_IJNSB_IJllllEEESE_SX_EEESM_S1X_NS1K_6fusion15FusionCallbacksIS1O_NS1Y_17LinearCombinationISM_fSM_fLNS_15FloatRoundStyleE2EEES1P_S1V_JEEENSA_5SM1004TMEM4LOAD26SM100_TMEM_LOAD_32dp32b16xENSA_20SM90_TMA_LOAD_IM2COLENS16_INS17_ILi1ELi4ELi3EEES1A_NSV_INSB_IJS1B_S1R_EEENSB_IJS1R_SE_EEEEEEENSA_39AutoVectorizingCopyWithAssumedAlignmentILi128EEENSA_21SM90_TMA_STORE_IM2COLES2D_S2F_S2F_EEEvvEEEEvNT_6ParamsE) ;  /* 0xffffff5004a07950 */ /* 0x000fea0003c3ffff */
        .weak           $__internal_2_$__cuda_sm10x_tcgen05_guardrail_trap_unallocated_columns_being_dealloced
        .type           $__internal_2_$__cuda_sm10x_tcgen05_guardrail_trap_unallocated_columns_being_dealloced,@function
        .size           $__internal_2_$__cuda_sm10x_tcgen05_guardrail_trap_unallocated_columns_being_dealloced,(.L_x_259 - $__internal_2_$__cuda_sm10x_tcgen05_guardrail_trap_unallocated_columns_being_dealloced)
$__internal_2_$__cuda_sm10x_tcgen05_guardrail_trap_unallocated_columns_being_dealloced:
[----:B------:R-:W-:Y:S05]  /*ad80*/  BPT.TRAP 0x1 ;  /* 0x000000040000795c */ /* 0x000fea0000300000 */
[----:B------:R-:W-:-:S04]  /*ad90*/  HFMA2 R3, -RZ, RZ, 0, 0 ;  /* 0x00000000ff037431 */ /* 0x000fc800000001ff */
[----:B------:R-:W-:Y:S05]  /*ada0*/  RET.REL.NODEC R2 `(_ZN7cutlass13device_kernelINS_4conv6kernel13ConvUniversalINS1_16ConvProblemShapeILNS1_8OperatorE0ELi3EEENS1_10collective14CollectiveConvINS1_47MainloopSm100TmaUmmaWarpSpecializedImplicitGemmILS5_0ELi35ELi3ELi1ELi2EN4cute5tupleIJNSA_1CILi2EEENSC_ILi1EEESE_EEEEENSB_IJNSC_ILi128EEENSC_ILi64EEENSB_IJNSC_ILi32EEEEEEEEENS_10bfloat16_tESM_NSA_8TiledMMAINSA_8MMA_AtomIJNSA_26SM100_MMA_F16BF16_2x1SM_SSISM_SM_fLi128ELi64ELNSA_4UMMA5MajorE0ELSR_0ELNSQ_7ScaleInE0ELSS_0EEEEEENSA_6LayoutINSB_IJSE_SE_SE_EEENSB_IJNSC_ILi0EEESX_SX_EEEEENSB_IJNSA_10UnderscoreES10_S10_EEEEENS7_6detail27Sm100ImplicitGemmTileTraitsINSA_25SM100_TMA_2SM_LOAD_IM2COLENSA_14ComposedLayoutINSA_7SwizzleILi2ELi4ELi3EEENSA_18smem_ptr_flag_bitsILi16EEENSV_INSB_IJNSC_ILi8EEESJ_EEENSB_IJSJ_SE_EEEEEEEvEENS14_INSA_18SM100_TMA_2SM_LOADES1F_vEEEENS_8epilogue10collective18CollectiveEpilogueINS1K_23Sm100TmaWarpSpecializedILi3ELi2ELi16ELb1ELb0EEEJNSB_IJSI_SI_SK_EEENSB_IJNSV_ISI_SE_EENSV_INSB_IJNSC_ILi16EEESD_EEENSB_IJSE_SJ_EEEEEEEESM_NSB_IJNSB_IJllllEEESE_SX_EEESM_S1X_NS1K_6fusion15FusionCallbacksIS1O_NS1Y_17LinearCombinationISM_fSM_fLNS_15FloatRoundStyleE2EEES1P_S1V_JEEENSA_5SM1004TMEM4LOAD26SM100_TMEM_LOAD_32dp32b16xENSA_20SM90_TMA_LOAD_IM2COLENS16_INS17_ILi1ELi4ELi3EEES1A_NSV_INSB_IJS1B_S1R_EEENSB_IJS1R_SE_EEEEEEENSA_39AutoVectorizingCopyWithAssumedAlignmentILi128EEENSA_21SM90_TMA_STORE_IM2COLES2D_S2F_S2F_EEEvvEEEEvNT_6ParamsE) ;  /* 0xffffff5002947950 */ /* 0x000fea0003c3ffff */
.L_x_258:
[----:B------:R-:W-:-:S00]  /*adb0*/  BRA `(.L_x_258) ;  /* 0xfffffffc00fc7947 */ /* 0x000fc0000383ffff */
[----:B------:R-:W-:-:S00]  /*adc0*/  NOP ;  /* 0x0000000000007918 */ /* 0x000fc00000000000 */
        /* <DEDUP_REMOVED lines=11> */
.L_x_259:


//--------------------- .nv.global.init           --------------------------
	.section	.nv.global.init,"aw",@progbits
.nv.global.init:
	.type		$str$29,@object
	.size		$str$29,($str$30 - $str$29)
$str$29:
        /*0000*/ 	.byte	0x28, 0x61, 0x64, 0x64, 0x72, 0x65, 0x73, 0x73, 0x20, 0x26, 0x20, 0x6d, 0x61, 0x73, 0x6b, 0x29
        /*0010*/ 	.byte	0x20, 0x3d, 0x3d, 0x20, 0x30, 0x00
	.type		$str$30,@object
	.size		$str$30,($str$28 - $str$30)
$str$30:
        /*0016*/ 	.byte	0x2f, 0x74, 0x6d, 0x70, 0x2f, 0x63, 0x75, 0x74, 0x6c, 0x61, 0x73, 0x73, 0x5f, 0x73, 0x77, 0x65
        /*0026*/ 	.byte	0x65, 0x70, 0x5f, 0x73, 0x72, 0x63, 0x2f, 0x69, 0x6e, 0x63, 0x6c, 0x75, 0x64, 0x65, 0x2f, 0x63
        /*0036*/ 	.byte	0x75, 0x74, 0x65, 0x2f, 0x70, 0x6f, 0x69, 0x6e, 0x74, 0x65, 0x72, 0x5f, 0x66, 0x6c, 0x61, 0x67
        /*0046*/ 	.byte	0x67, 0x65, 0x64, 0x2e, 0x68, 0x70, 0x70, 0x00
	.type		$str$28,@object
	.size		$str$28,($str$27 - $str$28)
$str$28:
        /*004e*/ 	.byte	0x2f, 0x74, 0x6d, 0x70, 0x2f, 0x63, 0x75, 0x74, 0x6c, 0x61, 0x73, 0x73, 0x5f, 0x73, 0x77, 0x65
        /*005e*/ 	.byte	0x65, 0x70, 0x5f, 0x73, 0x72, 0x63, 0x2f, 0x69, 0x6e, 0x63, 0x6c, 0x75, 0x64, 0x65, 0x2f, 0x63
        /*006e*/ 	.byte	0x75, 0x74, 0x65, 0x2f, 0x61, 0x74, 0x6f, 0x6d, 0x2f, 0x63, 0x6f, 0x70, 0x79, 0x5f, 0x74, 0x72
        /*007e*/ 	.byte	0x61, 0x69, 0x74, 0x73, 0x5f, 0x73, 0x6d, 0x31, 0x30, 0x30, 0x2e, 0x68, 0x70, 0x70, 0x00
	.type		$str$27,@object
	.size		$str$27,(__unnamed_1 - $str$27)
$str$27:
        /*008d*/ 	.byte	0x28, 0x28, 0x75, 0x69, 0x6e, 0x74, 0x33, 0x32, 0x5f, 0x74, 0x28, 0x74, 0x68, 0x72, 0x65, 0x61
        /*009d*/ 	.byte	0x64, 0x49, 0x64, 0x78, 0x2e, 0x78, 0x29, 0x20, 0x2f, 0x20, 0x33, 0x32, 0x29, 0x20, 0x25, 0x20
        /*00ad*/ 	.byte	0x34, 0x29, 0x20, 0x3d, 0x3d, 0x20, 0x28, 0x28, 0x28, 0x74, 0x6d, 0x65, 0x6d, 0x5f, 0x61, 0x64
        /*00bd*/ 	.byte	0x64, 0x72, 0x20, 0x3e, 0x3e, 0x20, 0x31, 0x36, 0x29, 0x20, 0x2f, 0x20, 0x33, 0x32, 0x29, 0x20
        /*00cd*/ 	.byte	0x25, 0x20, 0x34, 0x29, 0x00
	.type		__unnamed_1,@object
	.size		__unnamed_1,(__unnamed_2 - __unnamed_1)
__unnamed_1:
        /*00d2*/ 	.byte	0x61, 0x75, 0x74, 0x6f, 0x20, 0x63, 0x75, 0x74, 0x65, 0x3a, 0x3a, 0x61, 0x73, 0x5f, 0x70, 0x6f
        /* <DEDUP_REMOVED lines=24> */
        /*0262*/ 	.byte	0x43, 0x3c, 0x32, 0x30, 0x34, 0x38, 0x3e, 0x3e, 0x3e, 0x3e, 0x5d, 0x00
	.type		__unnamed_2,@object
	.size		__unnamed_2,(.L_2 - __unnamed_2)
__unnamed_2:
        /* <DEDUP_REMOVED lines=40> */
        /*04ee*/ 	.byte	0x3a, 0x3a, 0x43, 0x3c, 0x30, 0x3e, 0x3e, 0x3e, 0x3e, 0x5d, 0x00
.L_2:


//--------------------- .nv.shared._ZN7cutlass13device_kernelINS_4conv6kernel13ConvUniversalINS1_16ConvProblemShapeILNS1_8OperatorE0ELi3EEENS1_10collective14CollectiveConvINS1_47MainloopSm100TmaUmmaWarpSpecializedImplicitGemmILS5_0ELi35ELi3ELi1ELi2EN4cute5tupleIJNSA_1CILi2EEENSC_ILi1EEESE_EEEEENSB_IJNSC_ILi128EEENSC_ILi64EEENSB_IJNSC_ILi32EEEEEEEEENS_10bfloat16_tESM_NSA_8TiledMMAINSA_8MMA_AtomIJNSA_26SM100_MMA_F16BF16_2x1SM_SSISM_SM_fLi128ELi64ELNSA_4UMMA5MajorE0ELSR_0ELNSQ_7ScaleInE0ELSS_0EEEEEENSA_6LayoutINSB_IJSE_SE_SE_EEENSB_IJNSC_ILi0EEESX_SX_EEEEENSB_IJNSA_10UnderscoreES10_S10_EEEEENS7_6detail27Sm100ImplicitGemmTileTraitsINSA_25SM100_TMA_2SM_LOAD_IM2COLENSA_14ComposedLayoutINSA_7SwizzleILi2ELi4ELi3EEENSA_18smem_ptr_flag_bitsILi16EEENSV_INSB_IJNSC_ILi8EEESJ_EEENSB_IJSJ_SE_EEEEEEEvEENS14_INSA_18SM100_TMA_2SM_LOADES1F_vEEEENS_8epilogue10collective18CollectiveEpilogueINS1K_23Sm100TmaWarpSpecializedILi3ELi2ELi16ELb1ELb0EEEJNSB_IJSI_SI_SK_EEENSB_IJNSV_ISI_SE_EENSV_INSB_IJNSC_ILi16EEESD_EEENSB_IJSE_SJ_EEEEEEEESM_NSB_IJNSB_IJllllEEESE_SX_EEESM_S1X_NS1K_6fusion15FusionCallbacksIS1O_NS1Y_17LinearCombinationISM_fSM_fLNS_15FloatRoundStyleE2EEES1P_S1V_JEEENSA_5SM1004TMEM4LOAD26SM100_TMEM_LOAD_32dp32b16xENSA_20SM90_TMA_LOAD_IM2COLENS16_INS17_ILi1ELi4ELi3EEES1A_NSV_INSB_IJS1B_S1R_EEENSB_IJS1R_SE_EEEEEEENSA_39AutoVectorizingCopyWithAssumedAlignmentILi128EEENSA_21SM90_TMA_STORE_IM2COLES2D_S2F_S2F_EEEvvEEEEvNT_6ParamsE --------------------------
	.section	.nv.shared._ZN7cutlass13device_kernelINS_4conv6kernel13ConvUniversalINS1_16ConvProblemShapeILNS1_8OperatorE0ELi3EEENS1_10collective14CollectiveConvINS1_47MainloopSm100TmaUmmaWarpSpecializedImplicitGemmILS5_0ELi35ELi3ELi1ELi2EN4cute5tupleIJNSA_1CILi2EEENSC_ILi1EEESE_EEEEENSB_IJNSC_ILi128EEENSC_ILi64EEENSB_IJNSC_ILi32EEEEEEEEENS_10bfloat16_tESM_NSA_8TiledMMAINSA_8MMA_AtomIJNSA_26SM100_MMA_F16BF16_2x1SM_SSISM_SM_fLi128ELi64ELNSA_4UMMA5MajorE0ELSR_0ELNSQ_7ScaleInE0ELSS_0EEEEEENSA_6LayoutINSB_IJSE_SE_SE_EEENSB_IJNSC_ILi0EEESX_SX_EEEEENSB_IJNSA_10UnderscoreES10_S10_EEEEENS7_6detail27Sm100ImplicitGemmTileTraitsINSA_25SM100_TMA_2SM_LOAD_IM2COLENSA_14ComposedLayoutINSA_7SwizzleILi2ELi4ELi3EEENSA_18smem_ptr_flag_bitsILi16EEENSV_INSB_IJNSC_ILi8EEESJ_EEENSB_IJSJ_SE_EEEEEEEvEENS14_INSA_18SM100_TMA_2SM_LOADES1F_vEEEENS_8epilogue10collective18CollectiveEpilogueINS1K_23Sm100TmaWarpSpecializedILi3ELi2ELi16ELb1ELb0EEEJNSB_IJSI_SI_SK_EEENSB_IJNSV_ISI_SE_EENSV_INSB_IJNSC_ILi16EEESD_EEENSB_IJSE_SJ_EEEEEEEESM_NSB_IJNSB_IJllllEEESE_SX_EEESM_S1X_NS1K_6fusion15FusionCallbacksIS1O_NS1Y_17LinearCombinationISM_fSM_fLNS_15FloatRoundStyleE2EEES1P_S1V_JEEENSA_5SM1004TMEM4LOAD26SM100_TMEM_LOAD_32dp32b16xENSA_20SM90_TMA_LOAD_IM2COLENS16_INS17_ILi1ELi4ELi3EEES1A_NSV_INSB_IJS1B_S1R_EEENSB_IJS1R_SE_EEEEEEENSA_39AutoVectorizingCopyWithAssumedAlignmentILi128EEENSA_21SM90_TMA_STORE_IM2COLES2D_S2F_S2F_EEEvvEEEEvNT_6ParamsE,"aw",@nobits
	.sectionflags	@""
	.align	16
	.zero		1024


//--------------------- .nv.shared.reserved.0     --------------------------
	.section	.nv.shared.reserved.0,"aw",@nobits
	.weak		__nv_reservedSMEM_offset_0_alias
	.size		__nv_reservedSMEM_offset_0_alias, 0, 64
	.other		__nv_reservedSMEM_offset_0_alias,@"STO_CUDA_RESERVED_SHARED STV_DEFAULT"
__nv_reservedSMEM_offset_0_alias:
	.zero		0
.nv.shared.reserved.0:
	.zero		64
	.weak		__nv_reservedSMEM_tcgen05_partition
	.type		__nv_reservedSMEM_tcgen05_partition,@object
	.size		__nv_reservedSMEM_tcgen05_partition,(.L_0 - __nv_reservedSMEM_tcgen05_partition)
__nv_reservedSMEM_tcgen05_partition:
	.zero		32
.L_0:


//--------------------- .nv.global                --------------------------
	.section	.nv.global,"aw",@nobits
.nv.global:
	.type		_ZN39_INTERNAL_6b9c6a01_4_k_cu_2cece057_27204cute1_E,@object
	.size		_ZN39_INTERNAL_6b9c6a01_4_k_cu_2cece057_27204cute1_E,(_ZN39_INTERNAL_6b9c6a01_4_k_cu_2cece057_27204cuda3std3__45__cpo6cbeginE - _ZN39_INTERNAL_6b9c6a01_4_k_cu_2cece057_27204cute1_E)
_ZN39_INTERNAL_6b9c6a01_4_k_cu_2cece057_27204cute1_E:
	.zero		1
	.type		_ZN39_INTERNAL_6b9c6a01_4_k_cu_2cece057_27204cuda3std3__45__cpo6cbeginE,@object
	.size		_ZN39_INTERNAL_6b9c6a01_4_k_cu_2cece057_27204cuda3std3__45__cpo6cbeginE,(_ZN39_INTERNAL_6b9c6a01_4_k_cu_2cece057_27204cuda3std3__48in_placeE - _ZN39_INTERNAL_6b9c6a01_4_k_cu_2cece057_27204cuda3std3__45__cpo6cbeginE)
_ZN39_INTERNAL_6b9c6a01_4_k_cu_2cece057_27204cuda3std3__45__cpo6cbeginE:
	.zero		1
	.type		_ZN39_INTERNAL_6b9c6a01_4_k_cu_2cece057_27204cuda3std3__48in_placeE,@object
	.size		_ZN39_INTERNAL_6b9c6a01_4_k_cu_2cece057_27204cuda3std3__48in_placeE,(_ZN39_INTERNAL_6b9c6a01_4_k_cu_2cece057_27204cuda3std6ranges3__45__cpo9iter_moveE - _ZN39_INTERNAL_6b9c6a01_4_k_cu_2cece057_27204cuda3std3__48in_placeE)
_ZN39_INTERNAL_6b9c6a01_4_k_cu_2cece057_27204cuda3std3__48in_placeE:
	.zero		1
	.type		_ZN39_INTERNAL_6b9c6a01_4_k_cu_2cece057_27204cuda3std6ranges3__45__cpo9iter_moveE,@object
	.size		_ZN39_INTERNAL_6b9c6a01_4_k_cu_2cece057_27204cuda3std6ranges3__45__cpo9iter_moveE,(_ZN39_INTERNAL_6b9c6a01_4_k_cu_2cece057_27204cuda3std3__45__cpo5beginE - _ZN39_INTERNAL_6b9c6a01_4_k_cu_2cece057_27204cuda3std6ranges3__45__cpo9iter_moveE)
_ZN39_INTERNAL_6b9c6a01_4_k_cu_2cece057_27204cuda3std6ranges3__45__cpo9iter_moveE:
	.zero		1
	.type		_ZN39_INTERNAL_6b9c6a01_4_k_cu_2cece057_27204cuda3std3__45__cpo5beginE,@object
	.size		_ZN39_INTERNAL_6b9c6a01_4_k_cu_2cece057_27204cuda3std3__45__cpo5beginE,(_ZN39_INTERNAL_6b9c6a01_4_k_cu_2cece057_27204cuda3std3__441_GLOBAL__N__6b9c6a01_4_k_cu_2cece057_27206ignoreE - _ZN39_INTERNAL_6b9c6a01_4_k_cu_2cece057_27204cuda3std3__45__cpo5beginE)
_ZN39_INTERNAL_6b9c6a01_4_k_cu_2cece057_27204cuda3std3__45__cpo5beginE:
	.zero		1
	.type		_ZN39_INTERNAL_6b9c6a01_4_k_cu_2cece057_27204cuda3std3__441_GLOBAL__N__6b9c6a01_4_k_cu_2cece057_27206ignoreE,@object
	.size		_ZN39_INTERNAL_6b9c6a01_4_k_cu_2cece057_27204cuda3std3__441_GLOBAL__N__6b9c6a01_4_k_cu_2cece057_27206ignoreE,(_ZN39_INTERNAL_6b9c6a01_4_k_cu_2cece057_27204cute7productE - _ZN39_INTERNAL_6b9c6a01_4_k_cu_2cece057_27204cuda3std3__441_GLOBAL__N__6b9c6a01_4_k_cu_2cece057_27206ignoreE)
_ZN39_INTERNAL_6b9c6a01_4_k_cu_2cece057_27204cuda3std3__441_GLOBAL__N__6b9c6a01_4_k_cu_2cece057_27206ignoreE:
	.zero		1
	.type		_ZN39_INTERNAL_6b9c6a01_4_k_cu_2cece057_27204cute7productE,@object
	.size		_ZN39_INTERNAL_6b9c6a01_4_k_cu_2cece057_27204cute7productE,(_ZN39_INTERNAL_6b9c6a01_4_k_cu_2cece057_27204cuda3std3__45__cpo3endE - _ZN39_INTERNAL_6b9c6a01_4_k_cu_2cece057_27204cute7productE)
_ZN39_INTERNAL_6b9c6a01_4_k_cu_2cece057_27204cute7productE:
	.zero		1
	.type		_ZN39_INTERNAL_6b9c6a01_4_k_cu_2cece057_27204cuda3std3__45__cpo3endE,@object
	.size		_ZN39_INTERNAL_6b9c6a01_4_k_cu_2cece057_27204cuda3std3__45__cpo3endE,(_ZN39_INTERNAL_6b9c6a01_4_k_cu_2cece057_27204cuda3std3__419piecewise_constructE - _ZN39_INTERNAL_6b9c6a01_4_k_cu_2cece057_27204cuda3std3__45__cpo3endE)
_ZN39_INTERNAL_6b9c6a01_4_k_cu_2cece057_27204cuda3std3__45__cpo3endE:
	.zero		1
	.type		_ZN39_INTERNAL_6b9c6a01_4_k_cu_2cece057_27204cuda3std3__419piecewise_constructE,@object
	.size		_ZN39_INTERNAL_6b9c6a01_4_k_cu_2cece057_27204cuda3std3__419piecewise_constructE,(_ZN39_INTERNAL_6b9c6a01_4_k_cu_2cece057_27204cuda3std3__45__cpo4cendE - _ZN39_INTERNAL_6b9c6a01_4_k_cu_2cece057_27204cuda3std3__419piecewise_constructE)
_ZN39_INTERNAL_6b9c6a01_4_k_cu_2cece057_27204cuda3std3__419piecewise_constructE:
	.zero		1
	.type		_ZN39_INTERNAL_6b9c6a01_4_k_cu_2cece057_27204cuda3std3__45__cpo4cendE,@object
	.size		_ZN39_INTERNAL_6b9c6a01_4_k_cu_2cece057_27204cuda3std3__45__cpo4cendE,(_ZN39_INTERNAL_6b9c6a01_4_k_cu_2cece057_27204cuda3std6ranges3__45__cpo4swapE - _ZN39_INTERNAL_6b9c6a01_4_k_cu_2cece057_27204cuda3std3__45__cpo4cendE)
_ZN39_INTERNAL_6b9c6a01_4_k_cu_2cece057_27204cuda3std3__45__cpo4cendE:
	.zero		1
	.type		_ZN39_INTERNAL_6b9c6a01_4_k_cu_2cece057_27204cuda3std6ranges3__45__cpo4swapE,@object
	.size		_ZN39_INTERNAL_6b9c6a01_4_k_cu_2cece057_27204cuda3std6ranges3__45__cpo4swapE,(.L_10 - _ZN39_INTERNAL_6b9c6a01_4_k_cu_2cece057_27204cuda3std6ranges3__45__cpo4swapE)
_ZN39_INTERNAL_6b9c6a01_4_k_cu_2cece057_27204cuda3std6ranges3__45__cpo4swapE:
	.zero		1
.L_10:


//--------------------- .nv.constant0._ZN7cutlass13device_kernelINS_4conv6kernel13ConvUniversalINS1_16ConvProblemShapeILNS1_8OperatorE0ELi3EEENS1_10collective14CollectiveConvINS1_47MainloopSm100TmaUmmaWarpSpecializedImplicitGemmILS5_0ELi35ELi3ELi1ELi2EN4cute5tupleIJNSA_1CILi2EEENSC_ILi1EEESE_EEEEENSB_IJNSC_ILi128EEENSC_ILi64EEENSB_IJNSC_ILi32EEEEEEEEENS_10bfloat16_tESM_NSA_8TiledMMAINSA_8MMA_AtomIJNSA_26SM100_MMA_F16BF16_2x1SM_SSISM_SM_fLi128ELi64ELNSA_4UMMA5MajorE0ELSR_0ELNSQ_7ScaleInE0ELSS_0EEEEEENSA_6LayoutINSB_IJSE_SE_SE_EEENSB_IJNSC_ILi0EEESX_SX_EEEEENSB_IJNSA_10UnderscoreES10_S10_EEEEENS7_6detail27Sm100ImplicitGemmTileTraitsINSA_25SM100_TMA_2SM_LOAD_IM2COLENSA_14ComposedLayoutINSA_7SwizzleILi2ELi4ELi3EEENSA_18smem_ptr_flag_bitsILi16EEENSV_INSB_IJNSC_ILi8EEESJ_EEENSB_IJSJ_SE_EEEEEEEvEENS14_INSA_18SM100_TMA_2SM_LOADES1F_vEEEENS_8epilogue10collective18CollectiveEpilogueINS1K_23Sm100TmaWarpSpecializedILi3ELi2ELi16ELb1ELb0EEEJNSB_IJSI_SI_SK_EEENSB_IJNSV_ISI_SE_EENSV_INSB_IJNSC_ILi16EEESD_EEENSB_IJSE_SJ_EEEEEEEESM_NSB_IJNSB_IJllllEEESE_SX_EEESM_S1X_NS1K_6fusion15FusionCallbacksIS1O_NS1Y_17LinearCombinationISM_fSM_fLNS_15FloatRoundStyleE2EEES1P_S1V_JEEENSA_5SM1004TMEM4LOAD26SM100_TMEM_LOAD_32dp32b16xENSA_20SM90_TMA_LOAD_IM2COLENS16_INS17_ILi1ELi4ELi3EEES1A_NSV_INSB_IJS1B_S1R_EEENSB_IJS1R_SE_EEEEEEENSA_39AutoVectorizingCopyWithAssumedAlignmentILi128EEENSA_21SM90_TMA_STORE_IM2COLES2D_S2F_S2F_EEEvvEEEEvNT_6ParamsE --------------------------
	.section	.nv.constant0._ZN7cutlass13device_kernelINS_4conv6kernel13ConvUniversalINS1_16ConvProblemShapeILNS1_8OperatorE0ELi3EEENS1_10collective14CollectiveConvINS1_47MainloopSm100TmaUmmaWarpSpecializedImplicitGemmILS5_0ELi35ELi3ELi1ELi2EN4cute5tupleIJNSA_1CILi2EEENSC_ILi1EEESE_EEEEENSB_IJNSC_ILi128EEENSC_ILi64EEENSB_IJNSC_ILi32EEEEEEEEENS_10bfloat16_tESM_NSA_8TiledMMAINSA_8MMA_AtomIJNSA_26SM100_MMA_F16BF16_2x1SM_SSISM_SM_fLi128ELi64ELNSA_4UMMA5MajorE0ELSR_0ELNSQ_7ScaleInE0ELSS_0EEEEEENSA_6LayoutINSB_IJSE_SE_SE_EEENSB_IJNSC_ILi0EEESX_SX_EEEEENSB_IJNSA_10UnderscoreES10_S10_EEEEENS7_6detail27Sm100ImplicitGemmTileTraitsINSA_25SM100_TMA_2SM_LOAD_IM2COLENSA_14ComposedLayoutINSA_7SwizzleILi2ELi4ELi3EEENSA_18smem_ptr_flag_bitsILi16EEENSV_INSB_IJNSC_ILi8EEESJ_EEENSB_IJSJ_SE_EEEEEEEvEENS14_INSA_18SM100_TMA_2SM_LOADES1F_vEEEENS_8epilogue10collective18CollectiveEpilogueINS1K_23Sm100TmaWarpSpecializedILi3ELi2ELi16ELb1ELb0EEEJNSB_IJSI_SI_SK_EEENSB_IJNSV_ISI_SE_EENSV_INSB_IJNSC_ILi16EEESD_EEENSB_IJSE_SJ_EEEEEEEESM_NSB_IJNSB_IJllllEEESE_SX_EEESM_S1X_NS1K_6fusion15FusionCallbacksIS1O_NS1Y_17LinearCombinationISM_fSM_fLNS_15FloatRoundStyleE2EEES1P_S1V_JEEENSA_5SM1004TMEM4LOAD26SM100_TMEM_LOAD_32dp32b16xENSA_20SM90_TMA_LOAD_IM2COLENS16_INS17_ILi1ELi4ELi3EEES1A_NSV_INSB_IJS1B_S1R_EEENSB_IJS1R_SE_EEEEEEENSA_39AutoVectorizingCopyWithAssumedAlignmentILi128EEENSA_21SM90_TMA_STORE_IM2COLES2D_S2F_S2F_EEEvvEEEEvNT_6ParamsE,"a",@progbits
	.sectionflags	@""
	.align	4
.nv.constant0._ZN7cutlass13device_kernelINS_4conv6kernel13ConvUniversalINS1_16ConvProblemShapeILNS1_8OperatorE0ELi3EEENS1_10collective14CollectiveConvINS1_47MainloopSm100TmaUmmaWarpSpecializedImplicitGemmILS5_0ELi35ELi3ELi1ELi2EN4cute5tupleIJNSA_1CILi2EEENSC_ILi1EEESE_EEEEENSB_IJNSC_ILi128EEENSC_ILi64EEENSB_IJNSC_ILi32EEEEEEEEENS_10bfloat16_tESM_NSA_8TiledMMAINSA_8MMA_AtomIJNSA_26SM100_MMA_F16BF16_2x1SM_SSISM_SM_fLi128ELi64ELNSA_4UMMA5MajorE0ELSR_0ELNSQ_7ScaleInE0ELSS_0EEEEEENSA_6LayoutINSB_IJSE_SE_SE_EEENSB_IJNSC_ILi0EEESX_SX_EEEEENSB_IJNSA_10UnderscoreES10_S10_EEEEENS7_6detail27Sm100ImplicitGemmTileTraitsINSA_25SM100_TMA_2SM_LOAD_IM2COLENSA_14ComposedLayoutINSA_7SwizzleILi2ELi4ELi3EEENSA_18smem_ptr_flag_bitsILi16EEENSV_INSB_IJNSC_ILi8EEESJ_EEENSB_IJSJ_SE_EEEEEEEvEENS14_INSA_18SM100_TMA_2SM_LOADES1F_vEEEENS_8epilogue10collective18CollectiveEpilogueINS1K_23Sm100TmaWarpSpecializedILi3ELi2ELi16ELb1ELb0EEEJNSB_IJSI_SI_SK_EEENSB_IJNSV_ISI_SE_EENSV_INSB_IJNSC_ILi16EEESD_EEENSB_IJSE_SJ_EEEEEEEESM_NSB_IJNSB_IJllllEEESE_SX_EEESM_S1X_NS1K_6fusion15FusionCallbacksIS1O_NS1Y_17LinearCombinationISM_fSM_fLNS_15FloatRoundStyleE2EEES1P_S1V_JEEENSA_5SM1004TMEM4LOAD26SM100_TMEM_LOAD_32dp32b16xENSA_20SM90_TMA_LOAD_IM2COLENS16_INS17_ILi1ELi4ELi3EEES1A_NSV_INSB_IJS1B_S1R_EEENSB_IJS1R_SE_EEEEEEENSA_39AutoVectorizingCopyWithAssumedAlignmentILi128EEENSA_21SM90_TMA_STORE_IM2COLES2D_S2F_S2F_EEEvvEEEEvNT_6ParamsE:
	.zero		3200


//--------------------- SYMBOLS --------------------------

	.type		.nv.reservedSmem.offset0,@object
	.size		.nv.reservedSmem.offset0,0x4
	.type		.nv.reservedSmem.cap,@object
	.size		.nv.reservedSmem.cap,0x4
	.type		__assertfail,@function
